def gluon_wgmma(
    a_ptr,
    b_ptr,
    c_ptr,
    M,
    N,
    K,
    stride_am,
    stride_bk,
    stride_cm,
    BLOCK_M: gl.constexpr,
    BLOCK_N: gl.constexpr,
    BLOCK_K: gl.constexpr,
    DTYPE: gl.constexpr,
    A_LAYOUT: gl.constexpr,
    B_LAYOUT: gl.constexpr,
    C_LAYOUT: gl.constexpr,
    B_SHAPE: gl.constexpr,
    TRANS_B: gl.constexpr,
    NUM_BUFFERS: gl.constexpr,
    NUM_WARPS: gl.constexpr,
):
    a_desc = tma.make_tensor_descriptor(
        a_ptr, [M, K], [stride_am, 1], [BLOCK_M, BLOCK_K], A_LAYOUT
    )
    b_desc = tma.make_tensor_descriptor(
        b_ptr,
        [N, K] if TRANS_B else [K, N],
        [stride_bk, 1],
        B_SHAPE,
        B_LAYOUT,
    )
    c_desc = tma.make_tensor_descriptor(
        c_ptr, [M, N], [stride_cm, 1], [BLOCK_M, BLOCK_N], C_LAYOUT
    )

    a_bufs = gl.allocate_shared_memory(
        DTYPE, [NUM_BUFFERS, BLOCK_M, BLOCK_K], A_LAYOUT
    )
    b_bufs = gl.allocate_shared_memory(DTYPE, [NUM_BUFFERS] + B_SHAPE, B_LAYOUT)

    pid_m = gl.program_id(0)
    pid_n = gl.program_id(1)
    off_m = pid_m * BLOCK_M
    off_n = pid_n * BLOCK_N

    mma_layout: gl.constexpr = pick_wgmma_layout(DTYPE, BLOCK_M, BLOCK_N, NUM_WARPS)
    acc = warpgroup_mma_init(
        gl.zeros((BLOCK_M, BLOCK_N), dtype=gl.float32, layout=mma_layout)
    )

    bars = gl.allocate_shared_memory(
        gl.int64, [NUM_BUFFERS, 1], mbarrier.MBarrierLayout()
    )
    for i in gl.static_range(NUM_BUFFERS):
        mbarrier.init(bars.index(i), count=1)
    idx = 0
    phase = 0

    for k in range(0, K, BLOCK_K):
        a = a_bufs.index(idx)
        b = b_bufs.index(idx)
        bar = bars.index(idx)
        mbarrier.expect(bar, a_desc.block_type.nbytes + b_desc.block_type.nbytes)
        tma.async_copy_global_to_shared(a_desc, [off_m, k], bar, a)
        tma.async_copy_global_to_shared(
            b_desc, [off_n, k] if TRANS_B else [k, off_n], bar, b
        )
        mbarrier.wait(bar, phase=phase)

        if TRANS_B:
            b = b.permute((1, 0))
        acc = warpgroup_mma_wait(num_outstanding=0, deps=(acc,))
        acc = warpgroup_mma(a, b, acc, is_async=True)

        idx += 1
        if idx == NUM_BUFFERS:
            idx = 0
            phase ^= 1

    acc = warpgroup_mma_wait(num_outstanding=0, deps=(acc,))
    for i in gl.static_range(NUM_BUFFERS):
        mbarrier.invalidate(bars.index(i))

    c_smem = gl.allocate_shared_memory(DTYPE, [BLOCK_M, BLOCK_N], C_LAYOUT)
    c_smem.store(acc.to(DTYPE))
    fence_async_shared()
    tma.async_copy_shared_to_global(c_desc, [off_m, off_n], c_smem)
    tma.store_wait(pendings=0)

# config = {"BLOCK_K": 64, "BLOCK_M": 256, "BLOCK_N": 64, "arch": "sm_90", "dtype": "bf16", "num_buffers": 1, "num_warps": 8, "trans_b": 1}
# arch = sm_90


// ===== COMPILED SASS (sm_90a) =====

	.target	sm_90a

	.elftype	@"ET_EXEC"


//--------------------- .note.nv.tkinfo           --------------------------
	.section	.note.nv.tkinfo,"",@"SHT_NOTE"
	.sectionflags	@"SHF_NOTE_NV_TKINFO"
	.tkinfo
        /*0018*/ 	.word	0x00000002
        /*0030*/ 	.string	""
        /*0030*/ 	.string	"ptxas"
        /*0030*/ 	.string	"Cuda compilation tools, release 13.0, V13.0.88"
        /*0030*/ 	.string	"Build cuda_13.0.r13.0/compiler.36424714_0"
        /*0030*/ 	.string	"-v  -suppress-debug-info  -lineinfo  -arch sm_90a "



//--------------------- .note.nv.cuinfo           --------------------------
	.section	.note.nv.cuinfo,"",@"SHT_NOTE"
	.sectionflags	@"SHF_NOTE_NV_CUINFO"
        /*0018*/ 	.short	0x0002
        /*001a*/ 	.short	0x005a
        /*001c*/ 	.short	0x0082
	.zero		2


//--------------------- .nv.info                  --------------------------
	.section	.nv.info,"",@"SHT_CUDA_INFO"
	.align	4


	//----- nvinfo : EIATTR_REGCOUNT
	.align		4
        /*0000*/ 	.byte	0x04, 0x2f
        /*0002*/ 	.short	(.L_1 - .L_0)
	.align		4
.L_0:
        /*0004*/ 	.word	index@(gluon_wgmma)
        /*0008*/ 	.word	0x0000005a


	//----- nvinfo : EIATTR_FRAME_SIZE
	.align		4
.L_1:
        /*000c*/ 	.byte	0x04, 0x11
        /*000e*/ 	.short	(.L_3 - .L_2)
	.align		4
.L_2:
        /*0010*/ 	.word	index@(gluon_wgmma)
        /*0014*/ 	.word	0x00000000


	//----- nvinfo : EIATTR_MIN_STACK_SIZE
	.align		4
.L_3:
        /*0018*/ 	.byte	0x04, 0x12
        /*001a*/ 	.short	(.L_5 - .L_4)
	.align		4
.L_4:
        /*001c*/ 	.word	index@(gluon_wgmma)
        /*0020*/ 	.word	0x00000000
.L_5:


//--------------------- .nv.compat                --------------------------
	.section	.nv.compat,"",@"SHT_CUDA_COMPAT_INFO"
	.align	4
        /*0000*/ 	.byte	0x02, 0x09, 0x01, 0x00, 0x02, 0x02, 0x04, 0x00, 0x02, 0x05, 0x05, 0x00, 0x03, 0x07, 0x01, 0x01
        /*0010*/ 	.byte	0x02, 0x03, 0x03, 0x00, 0x02, 0x06, 0x01, 0x00, 0x04, 0x0b, 0x08, 0x00, 0x00, 0x00, 0x00, 0x00
        /*0020*/ 	.byte	0x00, 0x00, 0x00, 0x00


//--------------------- .nv.info.gluon_wgmma      --------------------------
	.section	.nv.info.gluon_wgmma,"",@"SHT_CUDA_INFO"
	.sectionflags	@""
	.align	4


	//----- nvinfo : EIATTR_CUDA_API_VERSION
	.align		4
        /*0000*/ 	.byte	0x04, 0x37
        /*0002*/ 	.short	(.L_7 - .L_6)
.L_6:
        /*0004*/ 	.word	0x00000082


	//----- nvinfo : EIATTR_KPARAM_INFO
	.align		4
.L_7:
        /*0008*/ 	.byte	0x04, 0x17
        /*000a*/ 	.short	(.L_9 - .L_8)
.L_8:
        /*000c*/ 	.word	0x00000000
        /*0010*/ 	.short	0x000a
        /*0012*/ 	.short	0x0048
        /*0014*/ 	.byte	0x00, 0xf4, 0x21, 0x00


	//----- nvinfo : EIATTR_KPARAM_INFO
	.align		4
.L_9:
        /*0018*/ 	.byte	0x04, 0x17
        /*001a*/ 	.short	(.L_11 - .L_10)
.L_10:
        /*001c*/ 	.word	0x00000000
        /*0020*/ 	.short	0x0009
        /*0022*/ 	.short	0x0040
        /*0024*/ 	.byte	0x00, 0xf4, 0x21, 0x00


	//----- nvinfo : EIATTR_KPARAM_INFO
	.align		4
.L_11:
        /*0028*/ 	.byte	0x04, 0x17
        /*002a*/ 	.short	(.L_13 - .L_12)
.L_12:
        /*002c*/ 	.word	0x00000000
        /*0030*/ 	.short	0x0008
        /*0032*/ 	.short	0x0038
        /*0034*/ 	.byte	0x00, 0xf0, 0x21, 0x00


	//----- nvinfo : EIATTR_KPARAM_INFO
	.align		4
.L_13:
        /*0038*/ 	.byte	0x04, 0x17
        /*003a*/ 	.short	(.L_15 - .L_14)
.L_14:
        /*003c*/ 	.word	0x00000000
        /*0040*/ 	.short	0x0007
        /*0042*/ 	.short	0x0030
        /*0044*/ 	.byte	0x00, 0xf0, 0x21, 0x00


	//----- nvinfo : EIATTR_KPARAM_INFO
	.align		4
.L_15:
        /*0048*/ 	.byte	0x04, 0x17
        /*004a*/ 	.short	(.L_17 - .L_16)
.L_16:
        /*004c*/ 	.word	0x00000000
        /*0050*/ 	.short	0x0006
        /*0052*/ 	.short	0x0028
        /*0054*/ 	.byte	0x00, 0xf0, 0x21, 0x00


	//----- nvinfo : EIATTR_KPARAM_INFO
	.align		4
.L_17:
        /*0058*/ 	.byte	0x04, 0x17
        /*005a*/ 	.short	(.L_19 - .L_18)
.L_18:
        /*005c*/ 	.word	0x00000000
        /*0060*/ 	.short	0x0005
        /*0062*/ 	.short	0x0020
        /*0064*/ 	.byte	0x00, 0xf0, 0x11, 0x00


	//----- nvinfo : EIATTR_KPARAM_INFO
	.align		4
.L_19:
        /*0068*/ 	.byte	0x04, 0x17
        /*006a*/ 	.short	(.L_21 - .L_20)
.L_20:
        /*006c*/ 	.word	0x00000000
        /*0070*/ 	.short	0x0004
        /*0072*/ 	.short	0x001c
        /*0074*/ 	.byte	0x00, 0xf0, 0x11, 0x00


	//----- nvinfo : EIATTR_KPARAM_INFO
	.align		4
.L_21:
        /*0078*/ 	.byte	0x04, 0x17
        /*007a*/ 	.short	(.L_23 - .L_22)
.L_22:
        /*007c*/ 	.word	0x00000000
        /*0080*/ 	.short	0x0003
        /*0082*/ 	.short	0x0018
        /*0084*/ 	.byte	0x00, 0xf0, 0x11, 0x00


	//----- nvinfo : EIATTR_KPARAM_INFO
	.align		4
.L_23:
        /*0088*/ 	.byte	0x04, 0x17
        /*008a*/ 	.short	(.L_25 - .L_24)
.L_24:
        /*008c*/ 	.word	0x00000000
        /*0090*/ 	.short	0x0002
        /*0092*/ 	.short	0x0010
        /*0094*/ 	.byte	0x00, 0xf4, 0x21, 0x00


	//----- nvinfo : EIATTR_KPARAM_INFO
	.align		4
.L_25:
        /*0098*/ 	.byte	0x04, 0x17
        /*009a*/ 	.short	(.L_27 - .L_26)
.L_26:
        /*009c*/ 	.word	0x00000000
        /*00a0*/ 	.short	0x0001
        /*00a2*/ 	.short	0x0008
        /*00a4*/ 	.byte	0x00, 0xf4, 0x21, 0x00


	//----- nvinfo : EIATTR_KPARAM_INFO
	.align		4
.L_27:
        /*00a8*/ 	.byte	0x04, 0x17
        /*00aa*/ 	.short	(.L_29 - .L_28)
.L_28:
        /*00ac*/ 	.word	0x00000000
        /*00b0*/ 	.short	0x0000
        /*00b2*/ 	.short	0x0000
        /*00b4*/ 	.byte	0x00, 0xf4, 0x21, 0x00


	//----- nvinfo : EIATTR_SPARSE_MMA_MASK
	.align		4
.L_29:
        /*00b8*/ 	.byte	0x03, 0x50
        /*00ba*/ 	.short	0x0000


	//----- nvinfo : EIATTR_MAXREG_COUNT
	.align		4
        /*00bc*/ 	.byte	0x03, 0x1b
        /*00be*/ 	.short	0x00ff


	//----- nvinfo : EIATTR_NUM_BARRIERS
	.align		4
        /*00c0*/ 	.byte	0x02, 0x4c
        /*00c2*/ 	.byte	0x01
	.zero		1


	//----- nvinfo : EIATTR_MERCURY_ISA_VERSION
	.align		4
        /*00c4*/ 	.byte	0x03, 0x5f
        /*00c6*/ 	.short	0x0101


	//----- nvinfo : EIATTR_INT_WARP_WIDE_INSTR_OFFSETS
	.align		4
        /*00c8*/ 	.byte	0x04, 0x31
        /*00ca*/ 	.short	(.L_31 - .L_30)


	//   ....[0]....
.L_30:
        /*00cc*/ 	.word	0x00001430


	//   ....[1]....
        /*00d0*/ 	.word	0x000014c0


	//   ....[2]....
        /*00d4*/ 	.word	0x000018a0


	//   ....[3]....
        /*00d8*/ 	.word	0x000018b0


	//   ....[4]....
        /*00dc*/ 	.word	0x000018c0


	//   ....[5]....
        /*00e0*/ 	.word	0x000018d0


	//   ....[6]....
        /*00e4*/ 	.word	0x00001dc0


	//   ....[7]....
        /*00e8*/ 	.word	0x00001de0


	//----- nvinfo : EIATTR_COOP_GROUP_MASK_REGIDS
	.align		4
.L_31:
        /*00ec*/ 	.byte	0x04, 0x29
        /*00ee*/ 	.short	(.L_33 - .L_32)


	//   ....[0]....
.L_32:
        /*00f0*/ 	.word	0xffffffff


	//   ....[1]....
        /*00f4*/ 	.word	0xffffffff


	//   ....[2]....
        /*00f8*/ 	.word	0xffffffff


	//----- nvinfo : EIATTR_COOP_GROUP_INSTR_OFFSETS
	.align		4
.L_33:
        /*00fc*/ 	.byte	0x04, 0x28
        /*00fe*/ 	.short	(.L_35 - .L_34)


	//   ....[0]....
.L_34:
        /*0100*/ 	.word	0x00000150


	//   ....[1]....
        /*0104*/ 	.word	0x00000700


	//   ....[2]....
        /*0108*/ 	.word	0x00000cf0


	//----- nvinfo : EIATTR_MBARRIER_INSTR_OFFSETS
	.align		4
.L_35:
        /*010c*/ 	.byte	0x04, 0x39
        /*010e*/ 	.short	(.L_37 - .L_36)


	//   ....[0]....
.L_36:
        /*0110*/ 	.word	0x00001550
        /*0114*/ 	.word	0x000000ff
        /*0118*/ 	.word	0x0000a000
        /*011c*/ 	.short	0x0100
        /*011e*/ 	.byte	0x08
	.zero		1


	//   ....[1]....
        /*0120*/ 	.word	0x000019e0
        /*0124*/ 	.word	0x000000ff
        /*0128*/ 	.word	0x0000a000
        /*012c*/ 	.short	0x010a
        /*012e*/ 	.byte	0x08
	.zero		1


	//   ....[2]....
        /*0130*/ 	.word	0x00001d60
        /*0134*/ 	.word	0x000000ff
        /*0138*/ 	.word	0x0000a000
        /*013c*/ 	.short	0x0108
        /*013e*/ 	.byte	0x08
	.zero		1


	//   ....[3]....
        /*0140*/ 	.word	0x00002080
        /*0144*/ 	.word	0x000000ff
        /*0148*/ 	.word	0x0000a000
        /*014c*/ 	.short	0x010a
        /*014e*/ 	.byte	0x08
	.zero		1


	//----- nvinfo : EIATTR_NUM_MBARRIERS
	.align		4
.L_37:
        /*0150*/ 	.byte	0x03, 0x38
        /*0152*/ 	.short	0x0001


	//----- nvinfo : EIATTR_EXIT_INSTR_OFFSETS
	.align		4
        /*0154*/ 	.byte	0x04, 0x1c
        /*0156*/ 	.short	(.L_39 - .L_38)


	//   ....[0]....
.L_38:
        /*0158*/ 	.word	0x00002070


	//----- nvinfo : EIATTR_REQNTID
	.align		4
.L_39:
        /*015c*/ 	.byte	0x04, 0x10
        /*015e*/ 	.short	(.L_41 - .L_40)
.L_40:
        /*0160*/ 	.word	0x00000100
        /*0164*/ 	.word	0x00000001
        /*0168*/ 	.word	0x00000001


	//----- nvinfo : EIATTR_CRS_STACK_SIZE
	.align		4
.L_41:
        /*016c*/ 	.byte	0x04, 0x1e
        /*016e*/ 	.short	(.L_43 - .L_42)
.L_42:
        /*0170*/ 	.word	0x00000000


	//----- nvinfo : EIATTR_CBANK_PARAM_SIZE
	.align		4
.L_43:
        /*0174*/ 	.byte	0x03, 0x19
        /*0176*/ 	.short	0x0050


	//----- nvinfo : EIATTR_PARAM_CBANK
	.align		4
        /*0178*/ 	.byte	0x04, 0x0a
        /*017a*/ 	.short	(.L_45 - .L_44)
	.align		4
.L_44:
        /*017c*/ 	.word	index@(.nv.constant0.gluon_wgmma)
        /*0180*/ 	.short	0x0210
        /*0182*/ 	.short	0x0050


	//----- nvinfo : EIATTR_SW_WAR
	.align		4
.L_45:
        /*0184*/ 	.byte	0x04, 0x36
        /*0186*/ 	.short	(.L_47 - .L_46)
.L_46:
        /*0188*/ 	.word	0x00000008
.L_47:


//--------------------- .nv.callgraph             --------------------------
	.section	.nv.callgraph,"",@"SHT_CUDA_CALLGRAPH"
	.align	4
	.sectionentsize	8
	.align		4
        /*0000*/ 	.word	0x00000000
	.align		4
        /*0004*/ 	.word	0xffffffff
	.align		4
        /*0008*/ 	.word	0x00000000
	.align		4
        /*000c*/ 	.word	0xfffffffe
	.align		4
        /*0010*/ 	.word	0x00000000
	.align		4
        /*0014*/ 	.word	0xfffffffd
	.align		4
        /*0018*/ 	.word	0x00000000
	.align		4
        /*001c*/ 	.word	0xfffffffc


//--------------------- .text.gluon_wgmma         --------------------------
	.section	.text.gluon_wgmma,"ax",@progbits
	.align	128
        .global         gluon_wgmma
        .type           gluon_wgmma,@function
        .size           gluon_wgmma,(.L_x_52 - gluon_wgmma)
        .other          gluon_wgmma,@"STO_CUDA_ENTRY STV_DEFAULT"
gluon_wgmma:
.text.gluon_wgmma:
[----:B------:R-:W-:Y:S01]  /*0000*/  LDC R1, c[0x0][0x28] ;  /* 0x00000a00ff017b82 */ /* 0x000fe20000000800 */
[----:B------:R-:W1:Y:S07]  /*0010*/  S2R R0, SR_TID.X ;  /* 0x0000000000007919 */ /* 0x000e6e0000002100 */
[----:B------:R-:W2:Y:S01]  /*0020*/  S2UR UR4, SR_CgaCtaId ;  /* 0x00000000000479c3 */ /* 0x000ea20000008800 */
[----:B------:R-:W-:Y:S01]  /*0030*/  UMOV UR8, 0x400 ;  /* 0x0000040000087882 */ /* 0x000fe20000000000 */
[----:B------:R-:W-:Y:S01]  /*0040*/  ULDC UR6, c[0x0][0xc] ;  /* 0x0000030000067ab9 */ /* 0x000fe20000000800 */
[----:B------:R-:W-:Y:S01]  /*0050*/  ULDC.64 UR20, c[0x0][0x250] ;  /* 0x0000940000147ab9 */ /* 0x000fe20000000a00 */
[----:B------:R-:W-:Y:S04]  /*0060*/  BSSY B0, `(.L_x_0) ;  /* 0x000001e000007945 */ /* 0x000fe80003800000 */
[----:B------:R-:W3:Y:S08]  /*0070*/  LDC R3, c[0x0][0x228] ;  /* 0x00008a00ff037b82 */ /* 0x000ef00000000800 */
[----:B------:R-:W4:Y:S08]  /*0080*/  LDC R12, c[0x0][0x230] ;  /* 0x00008c00ff0c7b82 */ /* 0x000f300000000800 */
[----:B------:R-:W-:Y:S01]  /*0090*/  S2UR UR23, SR_CTAID.Y ;  /* 0x00000000001779c3 */ /* 0x000fe20000002600 */
[----:B--2---:R-:W-:-:S03]  /*00a0*/  ULEA UR8, UR4, UR8, 0x18 ;  /* 0x0000000804087291 */ /* 0x004fc6000f8ec03f */
[----:B------:R-:W-:Y:S01]  /*00b0*/  ULDC UR4, c[0x0][0x10] ;  /* 0x0000040000047ab9 */ /* 0x000fe20000000800 */
[----:B-1----:R-:W-:-:S03]  /*00c0*/  LOP3.LUT R2, R0, 0xff, RZ, 0xc0, !PT ;  /* 0x000000ff00027812 */ /* 0x002fc600078ec0ff */
[----:B------:R-:W1:Y:S01]  /*00d0*/  S2UR UR5, SR_CTAID.Z ;  /* 0x00000000000579c3 */ /* 0x000e620000002700 */
[----:B---3--:R-:W-:Y:S01]  /*00e0*/  VIADD R3, R3, 0xffffffff ;  /* 0xffffffff03037836 */ /* 0x008fe20000000000 */
[C---:B------:R-:W-:Y:S02]  /*00f0*/  ISETP.GE.U32.AND P0, PT, R2.reuse, 0x20, PT ;  /* 0x000000200200780c */ /* 0x040fe40003f06070 */
[C---:B------:R-:W-:Y:S02]  /*0100*/  ISETP.NE.U32.AND P2, PT, R2.reuse, RZ, PT ;  /* 0x000000ff0200720c */ /* 0x040fe40003f45070 */
[----:B------:R-:W-:Y:S02]  /*0110*/  LEA R10, R2, UR8, 0x2 ;  /* 0x00000008020a7c11 */ /* 0x000fe4000f8e10ff */
[----:B------:R-:W2:Y:S01]  /*0120*/  S2UR UR22, SR_CTAID.X ;  /* 0x00000000001679c3 */ /* 0x000ea20000002500 */
[----:B----4-:R-:W-:-:S06]  /*0130*/  VIADD R8, R12, 0xffffffff ;  /* 0xffffffff0c087836 */ /* 0x010fcc0000000000 */
[----:B------:R3:W-:Y:S01]  /*0140*/  @!P0 STS [R10], RZ ;  /* 0x000000ff0a008388 */ /* 0x0007e20000000800 */
[----:B------:R-:W-:-:S03]  /*0150*/  NOP ;  /* 0x0000000000007918 */ /* 0x000fc60000000000 */
[----:B------:R3:W-:Y:S01]  /*0160*/  @!P2 STS [UR8+0x24], R3 ;  /* 0x00002403ff00a988 */ /* 0x0007e20008000808 */
[----:B-1----:R-:W-:-:S03]  /*0170*/  UIMAD UR4, UR5, UR4, UR23 ;  /* 0x00000004050472a4 */ /* 0x002fc6000f8e0217 */
[----:B------:R3:W-:Y:S01]  /*0180*/  @!P2 STS [UR8+0x20], R8 ;  /* 0x00002008ff00a988 */ /* 0x0007e20008000808 */
[----:B--2---:R-:W-:-:S04]  /*0190*/  UIMAD UR4, UR4, UR6, UR22 ;  /* 0x00000006040472a4 */ /* 0x004fc8000f8e0216 */
[----:B------:R-:W-:-:S04]  /*01a0*/  UIMAD UR4, UR4, 0x180, URZ ;  /* 0x00000180040478a4 */ /* 0x000fc8000f8e023f */
[----:B------:R-:W-:-:S04]  /*01b0*/  UIADD3 UR16, UP0, UR4, UR20, URZ ;  /* 0x0000001404107290 */ /* 0x000fc8000ff1e03f */
[----:B------:R-:W-:Y:S01]  /*01c0*/  ULEA.HI.X.SX32 UR17, UR4, UR21, 0x1, UP0 ;  /* 0x0000001504117291 */ /* 0x000fe200080f0e3f */
[----:B---3--:R-:W-:Y:S11]  /*01d0*/  @P2 BRA `(.L_x_1) ;  /* 0x0000000000182947 */ /* 0x008ff60003800000 */
[----:B------:R-:W1:Y:S01]  /*01e0*/  LDS R4, [UR8+0x8] ;  /* 0x00000808ff047984 */ /* 0x000e620008000800 */
[----:B------:R-:W2:Y:S01]  /*01f0*/  LDC.64 R6, c[0x0][0x210] ;  /* 0x00008400ff067b82 */ /* 0x000ea20000000a00 */
[----:B------:R-:W-:Y:S02]  /*0200*/  IMAD.MOV.U32 R5, RZ, RZ, 0x70 ;  /* 0x00000070ff057424 */ /* 0x000fe400078e00ff */
[----:B--2---:R2:W-:Y:S03]  /*0210*/  STS.64 [UR8], R6 ;  /* 0x00000006ff007988 */ /* 0x0045e60008000a08 */
[----:B-1----:R-:W-:-:S05]  /*0220*/  LOP3.LUT R4, R4, 0x10, R5, 0xd8, !PT ;  /* 0x0000001004047812 */ /* 0x002fca00078ed805 */
[----:B------:R2:W-:Y:S02]  /*0230*/  STS [UR8+0x8], R4 ;  /* 0x00000804ff007988 */ /* 0x0005e40008000808 */
.L_x_1:
[----:B------:R-:W-:Y:S05]  /*0240*/  BSYNC B0 ;  /* 0x0000000000007941 */ /* 0x000fea0003800000 */
.L_x_0:
[----:B------:R-:W-:Y:S04]  /*0250*/  BSSY B0, `(.L_x_2) ;  /* 0x000000a000007945 */ /* 0x000fe80003800000 */
[----:B------:R-:W-:Y:S05]  /*0260*/  @P2 BRA `(.L_x_3) ;  /* 0x0000000000202947 */ /* 0x000fea0003800000 */
[----:B--2---:R-:W1:Y:S01]  /*0270*/  LDS R4, [UR8+0x34] ;  /* 0x00003408ff047984 */ /* 0x004e620008000800 */
[----:B------:R-:W-:Y:S02]  /*0280*/  IMAD.MOV.U32 R5, RZ, RZ, 0x3f000000 ;  /* 0x3f000000ff057424 */ /* 0x000fe400078e00ff */
[----:B------:R-:W-:Y:S01]  /*0290*/  @!P2 IMAD.MOV.U32 R6, RZ, RZ, 0xff ;  /* 0x000000ffff06a424 */ /* 0x000fe200078e00ff */
[----:B------:R-:W2:Y:S02]  /*02a0*/  @!P2 LDS R7, [UR8+0x38] ;  /* 0x00003808ff07a984 */ /* 0x000ea40008000800 */
[----:B-1----:R-:W-:Y:S02]  /*02b0*/  LOP3.LUT R4, R4, 0xff000000, R5, 0xb8, !PT ;  /* 0xff00000004047812 */ /* 0x002fe400078eb805 */
[----:B--2---:R-:W-:-:S03]  /*02c0*/  @!P2 LOP3.LUT R5, R7, 0xff, R6, 0xb8, !PT ;  /* 0x000000ff0705a812 */ /* 0x004fc600078eb806 */
[----:B------:R1:W-:Y:S04]  /*02d0*/  STS [UR8+0x34], R4 ;  /* 0x00003404ff007988 */ /* 0x0003e80008000808 */
[----:B------:R1:W-:Y:S02]  /*02e0*/  @!P2 STS [UR8+0x38], R5 ;  /* 0x00003805ff00a988 */ /* 0x0003e40008000808 */
.L_x_3:
[----:B------:R-:W-:Y:S05]  /*02f0*/  BSYNC B0 ;  /* 0x0000000000007941 */ /* 0x000fea0003800000 */
.L_x_2:
[----:B------:R-:W-:Y:S04]  /*0300*/  BSSY B0, `(.L_x_4) ;  /* 0x000000e000007945 */ /* 0x000fe80003800000 */
[----:B------:R-:W-:Y:S05]  /*0310*/  @P2 BRA `(.L_x_5) ;  /* 0x0000000000302947 */ /* 0x000fea0003800000 */
[----:B-1----:R-:W1:Y:S01]  /*0320*/  LDS R5, [UR8+0x34] ;  /* 0x00003408ff057984 */ /* 0x002e620008000800 */
[----:B--2---:R-:W2:Y:S03]  /*0330*/  LDC.64 R6, c[0x0][0x238] ;  /* 0x00008e00ff067b82 */ /* 0x004ea60000000a00 */
[----:B------:R-:W3:Y:S01]  /*0340*/  LDS R4, [UR8+0x1c] ;  /* 0x00001c08ff047984 */ /* 0x000ee20008000800 */
[C---:B--2---:R-:W-:Y:S01]  /*0350*/  SHF.L.U64.HI R7, R6.reuse, 0x1, R7 ;  /* 0x0000000106077819 */ /* 0x044fe20000010207 */
[----:B------:R-:W-:-:S03]  /*0360*/  IMAD.SHL.U32 R6, R6, 0x2, RZ ;  /* 0x0000000206067824 */ /* 0x000fc600078e00ff */
[--C-:B------:R-:W-:Y:S02]  /*0370*/  SHF.R.U32.HI R9, RZ, 0x4, R7.reuse ;  /* 0x00000004ff097819 */ /* 0x100fe40000011607 */
[----:B------:R-:W-:-:S05]  /*0380*/  SHF.R.U64 R6, R6, 0x4, R7 ;  /* 0x0000000406067819 */ /* 0x000fca0000001207 */
[----:B------:R4:W-:Y:S01]  /*0390*/  STS [UR8+0xc], R6 ;  /* 0x00000c06ff007988 */ /* 0x0009e20008000808 */
[----:B-1----:R-:W-:Y:S02]  /*03a0*/  LOP3.LUT R5, R5, 0x7, RZ, 0xb8, !PT ;  /* 0x0000000705057812 */ /* 0x002fe400078eb8ff */
[----:B---3--:R-:W-:-:S03]  /*03b0*/  LOP3.LUT R4, R4, 0xf, R9, 0xb8, !PT ;  /* 0x0000000f04047812 */ /* 0x008fc600078eb809 */
[----:B------:R4:W-:Y:S04]  /*03c0*/  STS [UR8+0x34], R5 ;  /* 0x00003405ff007988 */ /* 0x0009e80008000808 */
[----:B------:R4:W-:Y:S02]  /*03d0*/  STS [UR8+0x1c], R4 ;  /* 0x00001c04ff007988 */ /* 0x0009e40008000808 */
.L_x_5:
[----:B------:R-:W-:Y:S05]  /*03e0*/  BSYNC B0 ;  /* 0x0000000000007941 */ /* 0x000fea0003800000 */
.L_x_4:
[----:B------:R-:W-:Y:S04]  /*03f0*/  BSSY B1, `(.L_x_6) ;  /* 0x000001b000017945 */ /* 0x000fe80003800000 */
[----:B------:R-:W-:Y:S01]  /*0400*/  BSSY B0, `(.L_x_7) ;  /* 0x0000016000007945 */ /* 0x000fe20003800000 */
[----:B--2-4-:R-:W-:-:S03]  /*0410*/  IMAD.MOV.U32 R6, RZ, RZ, RZ ;  /* 0x000000ffff067224 */ /* 0x014fc600078e00ff */
[----:B------:R-:W-:Y:S05]  /*0420*/  @P2 BRA `(.L_x_8) ;  /* 0x0000000000202947 */ /* 0x000fea0003800000 */
[----:B-1----:R-:W1:Y:S02]  /*0430*/  LDS R4, [UR8+0x34] ;  /* 0x00003408ff047984 */ /* 0x002e640008000800 */
[----:B-1----:R-:W-:-:S05]  /*0440*/  LOP3.LUT R4, R4, 0x38, RZ, 0xb8, !PT ;  /* 0x0000003804047812 */ /* 0x002fca00078eb8ff */
[----:B------:R1:W-:Y:S01]  /*0450*/  STS [UR8+0x34], R4 ;  /* 0x00003404ff007988 */ /* 0x0003e20008000808 */
[----:B------:R-:W-:Y:S05]  /*0460*/  @P2 BRA `(.L_x_9) ;  /* 0x0000000000202947 */ /* 0x000fea0003800000 */
[----:B-1----:R-:W1:Y:S01]  /*0470*/  LDS R4, [UR8+0x8] ;  /* 0x00000808ff047984 */ /* 0x002e620008000800 */
[----:B------:R-:W-:-:S05]  /*0480*/  IMAD.MOV.U32 R5, RZ, RZ, 0x780 ;  /* 0x00000780ff057424 */ /* 0x000fca00078e00ff */
[----:B-1----:R-:W-:-:S05]  /*0490*/  LOP3.LUT R4, R4, 0x500, R5, 0xd8, !PT ;  /* 0x0000050004047812 */ /* 0x002fca00078ed805 */
[----:B------:R2:W-:Y:S02]  /*04a0*/  STS [UR8+0x8], R4 ;  /* 0x00000804ff007988 */ /* 0x0005e40008000808 */
.L_x_8:
[----:B------:R-:W-:Y:S05]  /*04b0*/  @P2 BRA `(.L_x_10) ;  /* 0x0000000000282947 */ /* 0x000fea0003800000 */
[----:B-12---:R-:W1:Y:S02]  /*04c0*/  LDS R4, [UR8+0x8] ;  /* 0x00000808ff047984 */ /* 0x006e640008000800 */
[----:B-1----:R-:W-:-:S05]  /*04d0*/  LOP3.LUT R4, R4, 0x1800, RZ, 0xb8, !PT ;  /* 0x0000180004047812 */ /* 0x002fca00078eb8ff */
[----:B------:R2:W-:Y:S02]  /*04e0*/  STS [UR8+0x8], R4 ;  /* 0x00000804ff007988 */ /* 0x0005e40008000808 */
.L_x_9:
[----:B------:R-:W-:Y:S05]  /*04f0*/  @P2 BREAK B0 ;  /* 0x0000000000002942 */ /* 0x000fea0003800000 */
[----:B------:R-:W-:Y:S05]  /*0500*/  @P2 BRA `(.L_x_11) ;  /* 0x0000000000242947 */ /* 0x000fea0003800000 */
[----:B------:R-:W3:Y:S01]  /*0510*/  LDS R5, [UR8+0x8] ;  /* 0x00000808ff057984 */ /* 0x000ee20008000800 */
[----:B-12---:R-:W-:-:S05]  /*0520*/  IMAD.MOV.U32 R4, RZ, RZ, 0x6000 ;  /* 0x00006000ff047424 */ /* 0x006fca00078e00ff */
[----:B---3--:R-:W-:-:S04]  /*0530*/  LOP3.LUT R4, R5, 0x6000, R4, 0xd8, !PT ;  /* 0x0000600005047812 */ /* 0x008fc800078ed804 */
[----:B------:R-:W-:-:S05]  /*0540*/  LOP3.LUT R4, R4, 0x400000, RZ, 0xb8, !PT ;  /* 0x0040000004047812 */ /* 0x000fca00078eb8ff */
[----:B------:R3:W-:Y:S02]  /*0550*/  STS [UR8+0x8], R4 ;  /* 0x00000804ff007988 */ /* 0x0007e40008000808 */
.L_x_10:
[----:B------:R-:W-:Y:S05]  /*0560*/  BSYNC B0 ;  /* 0x0000000000007941 */ /* 0x000fea0003800000 */
.L_x_7:
[----:B-123--:R-:W1:Y:S02]  /*0570*/  @!P2 LDS R4, [UR8+0x8] ;  /* 0x00000808ff04a984 */ /* 0x00ee640008000800 */
[----:B-1----:R-:W-:-:S05]  /*0580*/  @!P2 LOP3.LUT R4, R4, 0x8000, RZ, 0xb8, !PT ;  /* 0x000080000404a812 */ /* 0x002fca00078eb8ff */
[----:B------:R3:W-:Y:S02]  /*0590*/  @!P2 STS [UR8+0x8], R4 ;  /* 0x00000804ff00a988 */ /* 0x0007e40008000808 */
.L_x_11:
[----:B------:R-:W-:Y:S05]  /*05a0*/  BSYNC B1 ;  /* 0x0000000000017941 */ /* 0x000fea0003800000 */
.L_x_6:
[----:B------:R-:W-:Y:S05]  /*05b0*/  WARPSYNC.ALL ;  /* 0x0000000000007948 */ /* 0x000fea0003800000 */
[----:B------:R-:W-:Y:S05]  /*05c0*/  @P0 BRA `(.L_x_12) ;  /* 0x0000000000280947 */ /* 0x000fea0003800000 */
[----:B-123--:R-:W1:Y:S01]  /*05d0*/  S2R R4, SR_LANEID ;  /* 0x0000000000047919 */ /* 0x00ee620000000000 */
[----:B------:R-:W-:Y:S05]  /*05e0*/  WARPSYNC.ALL ;  /* 0x0000000000007948 */ /* 0x000fea0003800000 */
[----:B-1----:R-:W-:-:S05]  /*05f0*/  IMAD.SHL.U32 R7, R4, 0x4, RZ ;  /* 0x0000000404077824 */ /* 0x002fca00078e00ff */
[----:B------:R-:W1:Y:S01]  /*0600*/  LDS R9, [R7+UR8] ;  /* 0x0000000807097984 */ /* 0x000e620008000800 */
[----:B------:R-:W-:-:S05]  /*0610*/  IADD3 R4, P1, R7, UR16, RZ ;  /* 0x0000001007047c10 */ /* 0x000fca000ff3e0ff */
[----:B------:R-:W-:-:S05]  /*0620*/  IMAD.X R5, RZ, RZ, UR17, P1 ;  /* 0x00000011ff057e24 */ /* 0x000fca00088e06ff */
[----:B-1----:R4:W5:Y:S01]  /*0630*/  ATOMG.E.EXCH.STRONG.GPU PT, RZ, [R4], R9 ;  /* 0x0000000904ff73a8 */ /* 0x00296200041ee100 */
[----:B------:R-:W-:-:S04]  /*0640*/  DEPBAR {5,4,3,2,1,0} ;  /* 0x0000003f0000791a */ /* 0x000fc80000000000 */
[----:B------:R4:W-:Y:S01]  /*0650*/  UTMACCTL.IV [UR16] ;  /* 0x00000000100079b9 */ /* 0x0009e20008000000 */
[----:B------:R-:W-:Y:S01]  /*0660*/  NOP ;  /* 0x0000000000007918 */ /* 0x000fe20000000000 */
.L_x_12:
[----:B------:R-:W-:Y:S05]  /*0670*/  @P0 BRA `(.L_x_13) ;  /* 0x00000000000c0947 */ /* 0x000fea0003800000 */
[----:B------:R0:W-:Y:S01]  /*0680*/  UTMACMDFLUSH ;  /* 0x00000000000079b7 */ /* 0x0001e20000000000 */
[----:B------:R-:W-:Y:S05]  /*0690*/  @P0 BRA `(.L_x_13) ;  /* 0x0000000000040947 */ /* 0x000fea0003800000 */
[----:B------:R-:W-:-:S04]  /*06a0*/  DEPBAR.LE SB0, 0x0 ;  /* 0x000080000000791a */ /* 0x000fc80000000000 */
.L_x_13:
[----:B------:R-:W-:Y:S05]  /*06b0*/  WARPSYNC.ALL ;  /* 0x0000000000007948 */ /* 0x000fea0003800000 */
[----:B-----5:R-:W-:Y:S06]  /*06c0*/  BAR.SYNC.DEFER_BLOCKING 0x0 ;  /* 0x0000000000007b1d */ /* 0x020fec0000010000 */
[----:B------:R-:W-:Y:S02]  /*06d0*/  BSSY B1, `(.L_x_14) ;  /* 0x000000b000017945 */ /* 0x000fe40003800000 */
[----:B------:R-:W-:Y:S06]  /*06e0*/  BAR.SYNC.DEFER_BLOCKING 0x0 ;  /* 0x0000000000007b1d */ /* 0x000fec0000010000 */
[----:B------:R5:W-:Y:S01]  /*06f0*/  @!P0 STS [R10], RZ ;  /* 0x000000ff0a008388 */ /* 0x000be20000000800 */
[----:B------:R-:W-:Y:S01]  /*0700*/  NOP ;  /* 0x0000000000007918 */ /* 0x000fe20000000000 */
[----:B------:R-:W-:Y:S05]  /*0710*/  @P2 BRA `(.L_x_15) ;  /* 0x0000000000182947 */ /* 0x000fea0003800000 */
[----:B-1234-:R-:W1:Y:S01]  /*0720*/  LDS R4, [UR8+0x8] ;  /* 0x00000808ff047984 */ /* 0x01ee620008000800 */
[----:B------:R-:W2:Y:S01]  /*0730*/  LDC.64 R14, c[0x0][0x218] ;  /* 0x00008600ff0e7b82 */ /* 0x000ea20000000a00 */
[----:B------:R-:W-:Y:S02]  /*0740*/  IMAD.MOV.U32 R5, RZ, RZ, 0x70 ;  /* 0x00000070ff057424 */ /* 0x000fe400078e00ff */
[----:B--2---:R2:W-:Y:S03]  /*0750*/  STS.64 [UR8], R14 ;  /* 0x0000000eff007988 */ /* 0x0045e60008000a08 */
[----:B-1----:R-:W-:-:S05]  /*0760*/  LOP3.LUT R4, R4, 0x10, R5, 0xd8, !PT ;  /* 0x0000001004047812 */ /* 0x002fca00078ed805 */
[----:B------:R2:W-:Y:S02]  /*0770*/  STS [UR8+0x8], R4 ;  /* 0x00000804ff007988 */ /* 0x0005e40008000808 */
.L_x_15:
[----:B----4-:R-:W-:Y:S05]  /*0780*/  BSYNC B1 ;  /* 0x0000000000017941 */ /* 0x010fea0003800000 */
.L_x_14:
[----:B------:R-:W-:Y:S04]  /*0790*/  BSSY B2, `(.L_x_16) ;  /* 0x000000f000027945 */ /* 0x000fe80003800000 */
[----:B------:R-:W-:Y:S04]  /*07a0*/  BSSY B1, `(.L_x_17) ;  /* 0x000000c000017945 */ /* 0x000fe80003800000 */
[----:B------:R-:W-:Y:S05]  /*07b0*/  @P2 BRA `(.L_x_18) ;  /* 0x0000000000282947 */ /* 0x000fea0003800000 */
[----:B-123--:R-:W1:Y:S01]  /*07c0*/  LDS R4, [UR8+0x34] ;  /* 0x00003408ff047984 */ /* 0x00ee620008000800 */
[----:B------:R-:W-:Y:S01]  /*07d0*/  IMAD.MOV.U32 R5, RZ, RZ, 0x3f000000 ;  /* 0x3f000000ff057424 */ /* 0x000fe200078e00ff */
[----:B------:R-:W-:Y:S05]  /*07e0*/  @P2 BREAK B1 ;  /* 0x0000000000012942 */ /* 0x000fea0003800000 */
[----:B-1----:R-:W-:-:S05]  /*07f0*/  LOP3.LUT R4, R4, 0xff000000, R5, 0xb8, !PT ;  /* 0xff00000004047812 */ /* 0x002fca00078eb805 */
[----:B------:R1:W-:Y:S01]  /*0800*/  STS [UR8+0x34], R4 ;  /* 0x00003404ff007988 */ /* 0x0003e20008000808 */
[----:B------:R-:W-:Y:S05]  /*0810*/  @P2 BRA `(.L_x_19) ;  /* 0x0000000000182947 */ /* 0x000fea0003800000 */
[----:B------:R-:W2:Y:S01]  /*0820*/  LDS R5, [UR8+0x38] ;  /* 0x00003808ff057984 */ /* 0x000ea20008000800 */
[----:B-1----:R-:W-:-:S05]  /*0830*/  IMAD.MOV.U32 R4, RZ, RZ, 0x3f ;  /* 0x0000003fff047424 */ /* 0x002fca00078e00ff */
[----:B--2---:R-:W-:-:S05]  /*0840*/  LOP3.LUT R4, R5, 0xff, R4, 0xb8, !PT ;  /* 0x000000ff05047812 */ /* 0x004fca00078eb804 */
[----:B------:R4:W-:Y:S02]  /*0850*/  STS [UR8+0x38], R4 ;  /* 0x00003804ff007988 */ /* 0x0009e40008000808 */
.L_x_18:
[----:B------:R-:W-:Y:S05]  /*0860*/  BSYNC B1 ;  /* 0x0000000000017941 */ /* 0x000fea0003800000 */
.L_x_17:
[----:B------:R1:W-:Y:S02]  /*0870*/  @!P2 STS [UR8+0x20], R8 ;  /* 0x00002008ff00a988 */ /* 0x0003e40008000808 */
.L_x_19:
[----:B------:R-:W-:Y:S05]  /*0880*/  BSYNC B2 ;  /* 0x0000000000027941 */ /* 0x000fea0003800000 */
.L_x_16:
[----:B------:R-:W-:Y:S05]  /*0890*/  WARPSYNC.ALL ;  /* 0x0000000000007948 */ /* 0x000fea0003800000 */
[----:B------:R-:W2:Y:S01]  /*08a0*/  LDC R7, c[0x0][0x22c] ;  /* 0x00008b00ff077b82 */ /* 0x000ea20000000800 */
[----:B------:R-:W-:Y:S01]  /*08b0*/  BSSY B2, `(.L_x_20) ;  /* 0x0000010000027945 */ /* 0x000fe20003800000 */
[----:B--2---:R-:W-:-:S05]  /*08c0*/  VIADD R7, R7, 0xffffffff ;  /* 0xffffffff07077836 */ /* 0x004fca0000000000 */
[----:B------:R2:W-:Y:S01]  /*08d0*/  @!P2 STS [UR8+0x24], R7 ;  /* 0x00002407ff00a988 */ /* 0x0005e20008000808 */
[----:B------:R-:W-:Y:S05]  /*08e0*/  @P2 BRA `(.L_x_21) ;  /* 0x0000000000302947 */ /* 0x000fea0003800000 */
[----:B------:R-:W2:Y:S01]  /*08f0*/  LDS R5, [UR8+0x34] ;  /* 0x00003408ff057984 */ /* 0x000ea20008000800 */
[----:B-1----:R-:W1:Y:S03]  /*0900*/  LDC.64 R8, c[0x0][0x240] ;  /* 0x00009000ff087b82 */ /* 0x002e660000000a00 */
[----:B---34-:R-:W3:Y:S01]  /*0910*/  LDS R4, [UR8+0x1c] ;  /* 0x00001c08ff047984 */ /* 0x018ee20008000800 */
[C---:B-1----:R-:W-:Y:S01]  /*0920*/  SHF.L.U64.HI R9, R8.reuse, 0x1, R9 ;  /* 0x0000000108097819 */ /* 0x042fe20000010209 */
[----:B------:R-:W-:-:S03]  /*0930*/  IMAD.SHL.U32 R8, R8, 0x2, RZ ;  /* 0x0000000208087824 */ /* 0x000fc600078e00ff */
[--C-:B------:R-:W-:Y:S02]  /*0940*/  SHF.R.U32.HI R11, RZ, 0x4, R9.reuse ;  /* 0x00000004ff0b7819 */ /* 0x100fe40000011609 */
[----:B------:R-:W-:-:S05]  /*0950*/  SHF.R.U64 R8, R8, 0x4, R9 ;  /* 0x0000000408087819 */ /* 0x000fca0000001209 */
[----:B------:R1:W-:Y:S01]  /*0960*/  STS [UR8+0xc], R8 ;  /* 0x00000c08ff007988 */ /* 0x0003e20008000808 */
[----:B--2---:R-:W-:Y:S02]  /*0970*/  LOP3.LUT R5, R5, 0x7, RZ, 0xb8, !PT ;  /* 0x0000000705057812 */ /* 0x004fe400078eb8ff */
[----:B---3--:R-:W-:-:S03]  /*0980*/  LOP3.LUT R4, R4, 0xf, R11, 0xb8, !PT ;  /* 0x0000000f04047812 */ /* 0x008fc600078eb80b */
[----:B------:R1:W-:Y:S04]  /*0990*/  STS [UR8+0x34], R5 ;  /* 0x00003405ff007988 */ /* 0x0003e80008000808 */
[----:B------:R1:W-:Y:S02]  /*09a0*/  STS [UR8+0x1c], R4 ;  /* 0x00001c04ff007988 */ /* 0x0003e40008000808 */
.L_x_21:
[----:B------:R-:W-:Y:S05]  /*09b0*/  BSYNC B2 ;  /* 0x0000000000027941 */ /* 0x000fea0003800000 */
.L_x_20:
[----:B------:R-:W-:Y:S04]  /*09c0*/  BSSY B3, `(.L_x_22) ;  /* 0x000001a000037945 */ /* 0x000fe80003800000 */
[----:B------:R-:W-:Y:S04]  /*09d0*/  BSSY B2, `(.L_x_23) ;  /* 0x0000015000027945 */ /* 0x000fe80003800000 */
[----:B------:R-:W-:Y:S05]  /*09e0*/  @P2 BRA `(.L_x_24) ;  /* 0x0000000000202947 */ /* 0x000fea0003800000 */
[----:B-1-34-:R-:W1:Y:S02]  /*09f0*/  LDS R4, [UR8+0x34] ;  /* 0x00003408ff047984 */ /* 0x01ae640008000800 */
[----:B-1----:R-:W-:-:S05]  /*0a00*/  LOP3.LUT R4, R4, 0x38, RZ, 0xb8, !PT ;  /* 0x0000003804047812 */ /* 0x002fca00078eb8ff */
[----:B------:R1:W-:Y:S01]  /*0a10*/  STS [UR8+0x34], R4 ;  /* 0x00003404ff007988 */ /* 0x0003e20008000808 */
[----:B------:R-:W-:Y:S05]  /*0a20*/  @P2 BRA `(.L_x_25) ;  /* 0x0000000000202947 */ /* 0x000fea0003800000 */
[----:B-1----:R-:W1:Y:S01]  /*0a30*/  LDS R4, [UR8+0x8] ;  /* 0x00000808ff047984 */ /* 0x002e620008000800 */
[----:B------:R-:W-:-:S05]  /*0a40*/  IMAD.MOV.U32 R5, RZ, RZ, 0x780 ;  /* 0x00000780ff057424 */ /* 0x000fca00078e00ff */
[----:B-1----:R-:W-:-:S05]  /*0a50*/  LOP3.LUT R4, R4, 0x500, R5, 0xd8, !PT ;  /* 0x0000050004047812 */ /* 0x002fca00078ed805 */
[----:B------:R1:W-:Y:S02]  /*0a60*/  STS [UR8+0x8], R4 ;  /* 0x00000804ff007988 */ /* 0x0003e40008000808 */
.L_x_24:
[----:B------:R-:W-:Y:S05]  /*0a70*/  @P2 BRA `(.L_x_26) ;  /* 0x0000000000282947 */ /* 0x000fea0003800000 */
[----:B-1-34-:R-:W1:Y:S02]  /*0a80*/  LDS R4, [UR8+0x8] ;  /* 0x00000808ff047984 */ /* 0x01ae640008000800 */
[----:B-1----:R-:W-:-:S05]  /*0a90*/  LOP3.LUT R4, R4, 0x1800, RZ, 0xb8, !PT ;  /* 0x0000180004047812 */ /* 0x002fca00078eb8ff */
[----:B------:R3:W-:Y:S02]  /*0aa0*/  STS [UR8+0x8], R4 ;  /* 0x00000804ff007988 */ /* 0x0007e40008000808 */
.L_x_25:
[----:B------:R-:W-:Y:S05]  /*0ab0*/  @P2 BREAK B2 ;  /* 0x0000000000022942 */ /* 0x000fea0003800000 */
[----:B------:R-:W-:Y:S05]  /*0ac0*/  @P2 BRA `(.L_x_27) ;  /* 0x0000000000242947 */ /* 0x000fea0003800000 */
[----:B-1-3--:R-:W1:Y:S01]  /*0ad0*/  LDS R4, [UR8+0x8] ;  /* 0x00000808ff047984 */ /* 0x00ae620008000800 */
[----:B------:R-:W-:-:S05]  /*0ae0*/  IMAD.MOV.U32 R5, RZ, RZ, 0x6000 ;  /* 0x00006000ff057424 */ /* 0x000fca00078e00ff */
[----:B-1----:R-:W-:-:S04]  /*0af0*/  LOP3.LUT R4, R4, 0x6000, R5, 0xd8, !PT ;  /* 0x0000600004047812 */ /* 0x002fc800078ed805 */
[----:B------:R-:W-:-:S05]  /*0b00*/  LOP3.LUT R4, R4, 0x400000, RZ, 0xb8, !PT ;  /* 0x0040000004047812 */ /* 0x000fca00078eb8ff */
[----:B------:R1:W-:Y:S02]  /*0b10*/  STS [UR8+0x8], R4 ;  /* 0x00000804ff007988 */ /* 0x0003e40008000808 */
.L_x_26:
[----:B------:R-:W-:Y:S05]  /*0b20*/  BSYNC B2 ;  /* 0x0000000000027941 */ /* 0x000fea0003800000 */
.L_x_23:
[----:B-1-34-:R-:W1:Y:S02]  /*0b30*/  @!P2 LDS R4, [UR8+0x8] ;  /* 0x00000808ff04a984 */ /* 0x01ae640008000800 */
[----:B-1----:R-:W-:-:S05]  /*0b40*/  @!P2 LOP3.LUT R4, R4, 0x8000, RZ, 0xb8, !PT ;  /* 0x000080000404a812 */ /* 0x002fca00078eb8ff */
[----:B------:R4:W-:Y:S02]  /*0b50*/  @!P2 STS [UR8+0x8], R4 ;  /* 0x00000804ff00a988 */ /* 0x0009e40008000808 */
.L_x_27:
[----:B------:R-:W-:Y:S05]  /*0b60*/  BSYNC B3 ;  /* 0x0000000000037941 */ /* 0x000fea0003800000 */
.L_x_22:
[----:B------:R-:W-:Y:S05]  /*0b70*/  WARPSYNC.ALL ;  /* 0x0000000000007948 */ /* 0x000fea0003800000 */
[----:B------:R-:W-:-:S04]  /*0b80*/  UIADD3 UR19, UR4, 0x80, URZ ;  /* 0x0000008004137890 */ /* 0x000fc8000fffe03f */
[----:B------:R-:W-:-:S04]  /*0b90*/  UIADD3 UR18, UP0, UR19, UR20, URZ ;  /* 0x0000001413127290 */ /* 0x000fc8000ff1e03f */
[----:B------:R-:W-:Y:S01]  /*0ba0*/  ULEA.HI.X.SX32 UR19, UR19, UR21, 0x1, UP0 ;  /* 0x0000001513137291 */ /* 0x000fe200080f0e3f */
[----:B------:R-:W-:Y:S11]  /*0bb0*/  @P0 BRA `(.L_x_28) ;  /* 0x0000000000280947 */ /* 0x000ff60003800000 */
[----:B-1-34-:R-:W1:Y:S01]  /*0bc0*/  S2R R4, SR_LANEID ;  /* 0x0000000000047919 */ /* 0x01ae620000000000 */
[----:B------:R-:W-:Y:S05]  /*0bd0*/  WARPSYNC.ALL ;  /* 0x0000000000007948 */ /* 0x000fea0003800000 */
[----:B-1----:R-:W-:-:S05]  /*0be0*/  IMAD.SHL.U32 R8, R4, 0x4, RZ ;  /* 0x0000000404087824 */ /* 0x002fca00078e00ff */
[----:B------:R-:W1:Y:S01]  /*0bf0*/  LDS R9, [R8+UR8] ;  /* 0x0000000808097984 */ /* 0x000e620008000800 */
[----:B------:R-:W-:-:S05]  /*0c00*/  IADD3 R4, P1, R8, UR18, RZ ;  /* 0x0000001208047c10 */ /* 0x000fca000ff3e0ff */
[----:B------:R-:W-:-:S05]  /*0c10*/  IMAD.X R5, RZ, RZ, UR19, P1 ;  /* 0x00000013ff057e24 */ /* 0x000fca00088e06ff */
[----:B-1----:R1:W3:Y:S01]  /*0c20*/  ATOMG.E.EXCH.STRONG.GPU PT, RZ, [R4], R9 ;  /* 0x0000000904ff73a8 */ /* 0x0022e200041ee100 */
[----:B------:R-:W-:-:S04]  /*0c30*/  DEPBAR {5,4,3,2,1,0} ;  /* 0x0000003f0000791a */ /* 0x000fc80000000000 */
[----:B------:R1:W-:Y:S01]  /*0c40*/  UTMACCTL.IV [UR18] ;  /* 0x00000000120079b9 */ /* 0x0003e20008000000 */
[----:B------:R-:W-:Y:S01]  /*0c50*/  NOP ;  /* 0x0000000000007918 */ /* 0x000fe20000000000 */
.L_x_28:
[----:B------:R-:W-:Y:S05]  /*0c60*/  @P0 BRA `(.L_x_29) ;  /* 0x00000000000c0947 */ /* 0x000fea0003800000 */
[----:B------:R0:W-:Y:S01]  /*0c70*/  UTMACMDFLUSH ;  /* 0x00000000000079b7 */ /* 0x0001e20000000000 */
[----:B------:R-:W-:Y:S05]  /*0c80*/  @P0 BRA `(.L_x_29) ;  /* 0x0000000000040947 */ /* 0x000fea0003800000 */
[----:B------:R-:W-:-:S04]  /*0c90*/  DEPBAR.LE SB0, 0x0 ;  /* 0x000080000000791a */ /* 0x000fc80000000000 */
.L_x_29:
[----:B------:R-:W-:Y:S05]  /*0ca0*/  WARPSYNC.ALL ;  /* 0x0000000000007948 */ /* 0x000fea0003800000 */
[----:B---3--:R-:W-:Y:S06]  /*0cb0*/  BAR.SYNC.DEFER_BLOCKING 0x0 ;  /* 0x0000000000007b1d */ /* 0x008fec0000010000 */
[----:B------:R-:W-:Y:S02]  /*0cc0*/  BSSY B3, `(.L_x_30) ;  /* 0x000000b000037945 */ /* 0x000fe40003800000 */
[----:B------:R-:W-:Y:S06]  /*0cd0*/  BAR.SYNC.DEFER_BLOCKING 0x0 ;  /* 0x0000000000007b1d */ /* 0x000fec0000010000 */
[----:B------:R3:W-:Y:S01]  /*0ce0*/  @!P0 STS [R10], RZ ;  /* 0x000000ff0a008388 */ /* 0x0007e20000000800 */
[----:B------:R-:W-:Y:S01]  /*0cf0*/  NOP ;  /* 0x0000000000007918 */ /* 0x000fe20000000000 */
[----:B------:R-:W-:Y:S05]  /*0d00*/  @P2 BRA `(.L_x_31) ;  /* 0x0000000000182947 */ /* 0x000fea0003800000 */
[----:B-1--4-:R-:W1:Y:S01]  /*0d10*/  LDS R4, [UR8+0x8] ;  /* 0x00000808ff047984 */ /* 0x012e620008000800 */
[----:B------:R-:W4:Y:S01]  /*0d20*/  LDC.64 R8, c[0x0][0x220] ;  /* 0x00008800ff087b82 */ /* 0x000f220000000a00 */
[----:B------:R-:W-:Y:S02]  /*0d30*/  IMAD.MOV.U32 R5, RZ, RZ, 0x70 ;  /* 0x00000070ff057424 */ /* 0x000fe400078e00ff */
[----:B----4-:R4:W-:Y:S03]  /*0d40*/  STS.64 [UR8], R8 ;  /* 0x00000008ff007988 */ /* 0x0109e60008000a08 */
[----:B-1----:R-:W-:-:S05]  /*0d50*/  LOP3.LUT R4, R4, 0x10, R5, 0xd8, !PT ;  /* 0x0000001004047812 */ /* 0x002fca00078ed805 */
[----:B------:R4:W-:Y:S02]  /*0d60*/  STS [UR8+0x8], R4 ;  /* 0x00000804ff007988 */ /* 0x0009e40008000808 */
.L_x_31:
[----:B-1----:R-:W-:Y:S05]  /*0d70*/  BSYNC B3 ;  /* 0x0000000000037941 */ /* 0x002fea0003800000 */
.L_x_30:
[----:B------:R-:W-:Y:S04]  /*0d80*/  BSSY B4, `(.L_x_32) ;  /* 0x0000011000047945 */ /* 0x000fe80003800000 */
[----:B------:R-:W-:Y:S04]  /*0d90*/  BSSY B3, `(.L_x_33) ;  /* 0x000000e000037945 */ /* 0x000fe80003800000 */
[----:B------:R-:W-:Y:S05]  /*0da0*/  @P2 BRA `(.L_x_34) ;  /* 0x0000000000242947 */ /* 0x000fea0003800000 */
[----:B----4-:R-:W1:Y:S01]  /*0db0*/  LDS R4, [UR8+0x34] ;  /* 0x00003408ff047984 */ /* 0x010e620008000800 */
[----:B------:R-:W-:-:S05]  /*0dc0*/  IMAD.MOV.U32 R5, RZ, RZ, 0x3f000000 ;  /* 0x3f000000ff057424 */ /* 0x000fca00078e00ff */
[----:B-1----:R-:W-:-:S05]  /*0dd0*/  LOP3.LUT R4, R4, 0xff000000, R5, 0xb8, !PT ;  /* 0xff00000004047812 */ /* 0x002fca00078eb805 */
[----:B------:R1:W-:Y:S01]  /*0de0*/  STS [UR8+0x34], R4 ;  /* 0x00003404ff007988 */ /* 0x0003e20008000808 */
[----:B------:R-:W-:Y:S05]  /*0df0*/  @P2 BRA `(.L_x_35) ;  /* 0x00000000001c2947 */ /* 0x000fea0003800000 */
[----:B-1----:R-:W1:Y:S01]  /*0e00*/  LDS R4, [UR8+0x38] ;  /* 0x00003808ff047984 */ /* 0x002e620008000800 */
[----:B------:R-:W-:-:S05]  /*0e10*/  IMAD.MOV.U32 R5, RZ, RZ, 0xff ;  /* 0x000000ffff057424 */ /* 0x000fca00078e00ff */
[----:B-1----:R-:W-:-:S05]  /*0e20*/  LOP3.LUT R4, R4, 0xff, R5, 0xb8, !PT ;  /* 0x000000ff04047812 */ /* 0x002fca00078eb805 */
[----:B------:R1:W-:Y:S02]  /*0e30*/  STS [UR8+0x38], R4 ;  /* 0x00003804ff007988 */ /* 0x0003e40008000808 */
.L_x_34:
[----:B------:R-:W-:Y:S05]  /*0e40*/  @P2 BREAK B3 ;  /* 0x0000000000032942 */ /* 0x000fea0003800000 */
[----:B------:R-:W-:Y:S05]  /*0e50*/  @P2 BRA `(.L_x_36) ;  /* 0x00000000000c2947 */ /* 0x000fea0003800000 */
[----:B------:R1:W-:Y:S02]  /*0e60*/  STS [UR8+0x20], R7 ;  /* 0x00002007ff007988 */ /* 0x0003e40008000808 */
.L_x_35:
[----:B------:R-:W-:Y:S05]  /*0e70*/  BSYNC B3 ;  /* 0x0000000000037941 */ /* 0x000fea0003800000 */
.L_x_33:
[----:B------:R1:W-:Y:S02]  /*0e80*/  @!P2 STS [UR8+0x24], R3 ;  /* 0x00002403ff00a988 */ /* 0x0003e40008000808 */
.L_x_36:
[----:B------:R-:W-:Y:S05]  /*0e90*/  BSYNC B4 ;  /* 0x0000000000047941 */ /* 0x000fea0003800000 */
.L_x_32:
[----:B------:R-:W-:Y:S05]  /*0ea0*/  WARPSYNC.ALL ;  /* 0x0000000000007948 */ /* 0x000fea0003800000 */
[----:B------:R-:W-:Y:S04]  /*0eb0*/  BSSY B4, `(.L_x_37) ;  /* 0x000000e000047945 */ /* 0x000fe80003800000 */
[----:B------:R-:W-:Y:S05]  /*0ec0*/  @P2 BRA `(.L_x_38) ;  /* 0x0000000000302947 */ /* 0x000fea0003800000 */
[----:B-1--4-:R-:W1:Y:S01]  /*0ed0*/  LDS R4, [UR8+0x34] ;  /* 0x00003408ff047984 */ /* 0x012e620008000800 */
[----:B---3-5:R-:W3:Y:S03]  /*0ee0*/  LDC.64 R10, c[0x0][0x248] ;  /* 0x00009200ff0a7b82 */ /* 0x028ee60000000a00 */
[----:B------:R-:W4:Y:S01]  /*0ef0*/  LDS R3, [UR8+0x1c] ;  /* 0x00001c08ff037984 */ /* 0x000f220008000800 */
[C---:B---3--:R-:W-:Y:S01]  /*0f00*/  SHF.L.U64.HI R8, R10.reuse, 0x1, R11 ;  /* 0x000000010a087819 */ /* 0x048fe2000001020b */
[----:B------:R-:W-:-:S03]  /*0f10*/  IMAD.SHL.U32 R5, R10, 0x2, RZ ;  /* 0x000000020a057824 */ /* 0x000fc600078e00ff */
[--C-:B------:R-:W-:Y:S02]  /*0f20*/  SHF.R.U32.HI R10, RZ, 0x4, R8.reuse ;  /* 0x00000004ff0a7819 */ /* 0x100fe40000011608 */
[----:B------:R-:W-:-:S05]  /*0f30*/  SHF.R.U64 R5, R5, 0x4, R8 ;  /* 0x0000000405057819 */ /* 0x000fca0000001208 */
[----:B------:R3:W-:Y:S01]  /*0f40*/  STS [UR8+0xc], R5 ;  /* 0x00000c05ff007988 */ /* 0x0007e20008000808 */
[----:B-1----:R-:W-:Y:S02]  /*0f50*/  LOP3.LUT R4, R4, 0x7, RZ, 0xb8, !PT ;  /* 0x0000000704047812 */ /* 0x002fe400078eb8ff */
[----:B----4-:R-:W-:-:S03]  /*0f60*/  LOP3.LUT R3, R3, 0xf, R10, 0xb8, !PT ;  /* 0x0000000f03037812 */ /* 0x010fc600078eb80a */
[----:B------:R3:W-:Y:S04]  /*0f70*/  STS [UR8+0x34], R4 ;  /* 0x00003404ff007988 */ /* 0x0007e80008000808 */
[----:B------:R3:W-:Y:S02]  /*0f80*/  STS [UR8+0x1c], R3 ;  /* 0x00001c03ff007988 */ /* 0x0007e40008000808 */
.L_x_38:
[----:B------:R-:W-:Y:S05]  /*0f90*/  BSYNC B4 ;  /* 0x0000000000047941 */ /* 0x000fea0003800000 */
.L_x_37:
[----:B------:R-:W-:Y:S04]  /*0fa0*/  BSSY B4, `(.L_x_39) ;  /* 0x000001a000047945 */ /* 0x000fe80003800000 */
[----:B------:R-:W-:Y:S04]  /*0fb0*/  BSSY B5, `(.L_x_40) ;  /* 0x0000015000057945 */ /* 0x000fe80003800000 */
[----:B------:R-:W-:Y:S05]  /*0fc0*/  @P2 BRA `(.L_x_41) ;  /* 0x0000000000202947 */ /* 0x000fea0003800000 */
[----:B-1-3--:R-:W1:Y:S02]  /*0fd0*/  LDS R3, [UR8+0x34] ;  /* 0x00003408ff037984 */ /* 0x00ae640008000800 */
[----:B-1----:R-:W-:-:S05]  /*0fe0*/  LOP3.LUT R3, R3, 0x38, RZ, 0xb8, !PT ;  /* 0x0000003803037812 */ /* 0x002fca00078eb8ff */
[----:B------:R1:W-:Y:S01]  /*0ff0*/  STS [UR8+0x34], R3 ;  /* 0x00003403ff007988 */ /* 0x0003e20008000808 */
[----:B------:R-:W-:Y:S05]  /*1000*/  @P2 BRA `(.L_x_42) ;  /* 0x0000000000202947 */ /* 0x000fea0003800000 */
[----:B-1----:R-:W1:Y:S01]  /*1010*/  LDS R3, [UR8+0x8] ;  /* 0x00000808ff037984 */ /* 0x002e620008000800 */
[----:B----4-:R-:W-:-:S05]  /*1020*/  IMAD.MOV.U32 R4, RZ, RZ, 0x780 ;  /* 0x00000780ff047424 */ /* 0x010fca00078e00ff */
[----:B-1----:R-:W-:-:S05]  /*1030*/  LOP3.LUT R3, R3, 0x500, R4, 0xd8, !PT ;  /* 0x0000050003037812 */ /* 0x002fca00078ed804 */
[----:B------:R1:W-:Y:S02]  /*1040*/  STS [UR8+0x8], R3 ;  /* 0x00000803ff007988 */ /* 0x0003e40008000808 */
.L_x_41:
[----:B------:R-:W-:Y:S05]  /*1050*/  @P2 BRA `(.L_x_43) ;  /* 0x0000000000282947 */ /* 0x000fea0003800000 */
[----:B-1-3--:R-:W1:Y:S02]  /*1060*/  LDS R3, [UR8+0x8] ;  /* 0x00000808ff037984 */ /* 0x00ae640008000800 */
[----:B-1----:R-:W-:-:S05]  /*1070*/  LOP3.LUT R3, R3, 0x1800, RZ, 0xb8, !PT ;  /* 0x0000180003037812 */ /* 0x002fca00078eb8ff */
[----:B------:R3:W-:Y:S02]  /*1080*/  STS [UR8+0x8], R3 ;  /* 0x00000803ff007988 */ /* 0x0007e40008000808 */
.L_x_42:
[----:B------:R-:W-:Y:S05]  /*1090*/  @P2 BREAK B5 ;  /* 0x0000000000052942 */ /* 0x000fea0003800000 */
[----:B------:R-:W-:Y:S05]  /*10a0*/  @P2 BRA `(.L_x_44) ;  /* 0x0000000000242947 */ /* 0x000fea0003800000 */
[----:B-1-3--:R-:W1:Y:S01]  /*10b0*/  LDS R3, [UR8+0x8] ;  /* 0x00000808ff037984 */ /* 0x00ae620008000800 */
[----:B----4-:R-:W-:-:S05]  /*10c0*/  IMAD.MOV.U32 R4, RZ, RZ, 0x6000 ;  /* 0x00006000ff047424 */ /* 0x010fca00078e00ff */
[----:B-1----:R-:W-:-:S04]  /*10d0*/  LOP3.LUT R3, R3, 0x6000, R4, 0xd8, !PT ;  /* 0x0000600003037812 */ /* 0x002fc800078ed804 */
[----:B------:R-:W-:-:S05]  /*10e0*/  LOP3.LUT R3, R3, 0x400000, RZ, 0xb8, !PT ;  /* 0x0040000003037812 */ /* 0x000fca00078eb8ff */
[----:B------:R1:W-:Y:S02]  /*10f0*/  STS [UR8+0x8], R3 ;  /* 0x00000803ff007988 */ /* 0x0003e40008000808 */
.L_x_43:
[----:B------:R-:W-:Y:S05]  /*1100*/  BSYNC B5 ;  /* 0x0000000000057941 */ /* 0x000fea0003800000 */
.L_x_40:
[----:B-1-3--:R-:W1:Y:S02]  /*1110*/  @!P2 LDS R3, [UR8+0x8] ;  /* 0x00000808ff03a984 */ /* 0x00ae640008000800 */
[----:B-1----:R-:W-:-:S05]  /*1120*/  @!P2 LOP3.LUT R3, R3, 0x8000, RZ, 0xb8, !PT ;  /* 0x000080000303a812 */ /* 0x002fca00078eb8ff */
[----:B------:R1:W-:Y:S02]  /*1130*/  @!P2 STS [UR8+0x8], R3 ;  /* 0x00000803ff00a988 */ /* 0x0003e40008000808 */
.L_x_44:
[----:B------:R-:W-:Y:S05]  /*1140*/  BSYNC B4 ;  /* 0x0000000000047941 */ /* 0x000fea0003800000 */
.L_x_39:
[----:B------:R-:W-:Y:S05]  /*1150*/  WARPSYNC.ALL ;  /* 0x0000000000007948 */ /* 0x000fea0003800000 */
[----:B------:R-:W-:Y:S01]  /*1160*/  UIADD3 UR4, UR4, 0x100, URZ ;  /* 0x0000010004047890 */ /* 0x000fe2000fffe03f */
[----:B------:R-:W-:Y:S02]  /*1170*/  ISETP.GE.AND P1, PT, R12, 0x1, PT ;  /* 0x000000010c00780c */ /* 0x000fe40003f26270 */
[----:B------:R-:W-:Y:S02]  /*1180*/  CS2R R56, SRZ ;  /* 0x0000000000387805 */ /* 0x000fe4000001ff00 */
[----:B------:R-:W-:Y:S01]  /*1190*/  CS2R R58, SRZ ;  /* 0x00000000003a7805 */ /* 0x000fe2000001ff00 */
[----:B------:R-:W-:Y:S01]  /*11a0*/  UIADD3 UR20, UP0, UR4, UR20, URZ ;  /* 0x0000001404147290 */ /* 0x000fe2000ff1e03f */
[----:B------:R-:W-:-:S02]  /*11b0*/  CS2R R60, SRZ ;  /* 0x00000000003c7805 */ /* 0x000fc4000001ff00 */
[----:B------:R-:W-:Y:S02]  /*11c0*/  CS2R R62, SRZ ;  /* 0x00000000003e7805 */ /* 0x000fe4000001ff00 */
[----:B------:R-:W-:Y:S01]  /*11d0*/  CS2R R64, SRZ ;  /* 0x0000000000407805 */ /* 0x000fe2000001ff00 */
[----:B------:R-:W-:Y:S01]  /*11e0*/  ULEA.HI.X.SX32 UR21, UR4, UR21, 0x1, UP0 ;  /* 0x0000001504157291 */ /* 0x000fe200080f0e3f */
[----:B------:R-:W-:Y:S02]  /*11f0*/  CS2R R66, SRZ ;  /* 0x0000000000427805 */ /* 0x000fe4000001ff00 */
[----:B------:R-:W-:Y:S02]  /*1200*/  CS2R R68, SRZ ;  /* 0x0000000000447805 */ /* 0x000fe4000001ff00 */
[----:B------:R-:W-:Y:S02]  /*1210*/  CS2R R70, SRZ ;  /* 0x0000000000467805 */ /* 0x000fe4000001ff00 */
[----:B------:R-:W-:-:S02]  /*1220*/  CS2R R72, SRZ ;  /* 0x0000000000487805 */ /* 0x000fc4000001ff00 */
[----:B------:R-:W-:Y:S02]  /*1230*/  CS2R R74, SRZ ;  /* 0x00000000004a7805 */ /* 0x000fe4000001ff00 */
[----:B------:R-:W-:Y:S02]  /*1240*/  CS2R R76, SRZ ;  /* 0x00000000004c7805 */ /* 0x000fe4000001ff00 */
[----:B------:R-:W-:Y:S02]  /*1250*/  CS2R R78, SRZ ;  /* 0x00000000004e7805 */ /* 0x000fe4000001ff00 */
[----:B------:R-:W-:Y:S02]  /*1260*/  CS2R R80, SRZ ;  /* 0x0000000000507805 */ /* 0x000fe4000001ff00 */
[----:B------:R-:W-:Y:S02]  /*1270*/  CS2R R82, SRZ ;  /* 0x0000000000527805 */ /* 0x000fe4000001ff00 */
[----:B------:R-:W-:-:S02]  /*1280*/  CS2R R84, SRZ ;  /* 0x0000000000547805 */ /* 0x000fc4000001ff00 */
[----:B------:R-:W-:Y:S02]  /*1290*/  CS2R R86, SRZ ;  /* 0x0000000000567805 */ /* 0x000fe4000001ff00 */
[----:B------:R-:W-:Y:S02]  /*12a0*/  CS2R R24, SRZ ;  /* 0x0000000000187805 */ /* 0x000fe4000001ff00 */
[----:B------:R-:W-:Y:S01]  /*12b0*/  CS2R R26, SRZ ;  /* 0x00000000001a7805 */ /* 0x000fe2000001ff00 */
[----:B------:R-:W-:Y:S01]  /*12c0*/  IMAD.MOV.U32 R28, RZ, RZ, RZ ;  /* 0x000000ffff1c7224 */ /* 0x000fe200078e00ff */
[----:B------:R-:W-:Y:S06]  /*12d0*/  @P0 BRA `(.L_x_45) ;  /* 0x0000000000280947 */ /* 0x000fec0003800000 */
[----:B-1-3--:R-:W2:Y:S01]  /*12e0*/  S2R R3, SR_LANEID ;  /* 0x0000000000037919 */ /* 0x00aea20000000000 */
[----:B------:R-:W-:Y:S05]  /*12f0*/  WARPSYNC.ALL ;  /* 0x0000000000007948 */ /* 0x000fea0003800000 */
[----:B--2---:R-:W-:-:S05]  /*1300*/  IMAD.SHL.U32 R7, R3, 0x4, RZ ;  /* 0x0000000403077824 */ /* 0x004fca00078e00ff */
[----:B------:R-:W1:Y:S01]  /*1310*/  LDS R3, [R7+UR8] ;  /* 0x0000000807037984 */ /* 0x000e620008000800 */
[----:B----4-:R-:W-:-:S05]  /*1320*/  IADD3 R4, P3, R7, UR20, RZ ;  /* 0x0000001407047c10 */ /* 0x010fca000ff7e0ff */
[----:B------:R-:W-:-:S05]  /*1330*/  IMAD.X R5, RZ, RZ, UR21, P3 ;  /* 0x00000015ff057e24 */ /* 0x000fca00098e06ff */
[----:B-1----:R1:W2:Y:S01]  /*1340*/  ATOMG.E.EXCH.STRONG.GPU PT, RZ, [R4], R3 ;  /* 0x0000000304ff73a8 */ /* 0x0022a200041ee100 */
[----:B------:R-:W-:-:S04]  /*1350*/  DEPBAR {5,4,3,2,1,0} ;  /* 0x0000003f0000791a */ /* 0x000fc80000000000 */
[----:B------:R1:W-:Y:S01]  /*1360*/  UTMACCTL.IV [UR20] ;  /* 0x00000000140079b9 */ /* 0x0003e20008000000 */
[----:B------:R-:W-:Y:S01]  /*1370*/  NOP ;  /* 0x0000000000007918 */ /* 0x000fe20000000000 */
.L_x_45:
[----:B------:R-:W-:Y:S05]  /*1380*/  @P0 BRA `(.L_x_46) ;  /* 0x00000000000c0947 */ /* 0x000fea0003800000 */
[----:B------:R0:W-:Y:S01]  /*1390*/  UTMACMDFLUSH ;  /* 0x00000000000079b7 */ /* 0x0001e20000000000 */
[----:B------:R-:W-:Y:S05]  /*13a0*/  @P0 BRA `(.L_x_46) ;  /* 0x0000000000040947 */ /* 0x000fea0003800000 */
[----:B------:R-:W-:-:S04]  /*13b0*/  DEPBAR.LE SB0, 0x0 ;  /* 0x000080000000791a */ /* 0x000fc80000000000 */
.L_x_46:
[----:B------:R-:W-:Y:S05]  /*13c0*/  WARPSYNC.ALL ;  /* 0x0000000000007948 */ /* 0x000fea0003800000 */
[----:B--2---:R-:W-:Y:S01]  /*13d0*/  BAR.SYNC.DEFER_BLOCKING 0x0 ;  /* 0x0000000000007b1d */ /* 0x004fe20000010000 */
[----:B------:R-:W-:Y:S01]  /*13e0*/  USHF.L.U32 UR11, UR22, 0x8, URZ ;  /* 0x00000008160b7899 */ /* 0x000fe2000800063f */
[----:B------:R-:W-:Y:S01]  /*13f0*/  IMAD.MOV.U32 R29, RZ, RZ, RZ ;  /* 0x000000ffff1d7224 */ /* 0x000fe200078e00ff */
[----:B------:R-:W-:Y:S01]  /*1400*/  USHF.L.U32 UR31, UR23, 0x6, URZ ;  /* 0x00000006171f7899 */ /* 0x000fe2000800063f */
[----:B------:R-:W-:Y:S02]  /*1410*/  CS2R R30, SRZ ;  /* 0x00000000001e7805 */ /* 0x000fe4000001ff00 */
[----:B------:R-:W-:Y:S01]  /*1420*/  CS2R R32, SRZ ;  /* 0x0000000000207805 */ /* 0x000fe2000001ff00 */
[----:B------:R-:W-:Y:S01]  /*1430*/  VOTEU.ALL UP0, P2 ;  /* 0x00000000003f7886 */ /* 0x000fe20001000000 */
[----:B------:R-:W-:Y:S01]  /*1440*/  UMOV UR4, 0x1 ;  /* 0x0000000100047882 */ /* 0x000fe20000000000 */
[----:B------:R-:W-:-:S02]  /*1450*/  CS2R R34, SRZ ;  /* 0x0000000000227805 */ /* 0x000fc4000001ff00 */
[----:B------:R-:W-:Y:S02]  /*1460*/  CS2R R36, SRZ ;  /* 0x0000000000247805 */ /* 0x000fe4000001ff00 */
[----:B------:R-:W-:Y:S01]  /*1470*/  CS2R R38, SRZ ;  /* 0x0000000000267805 */ /* 0x000fe2000001ff00 */
[----:B------:R-:W-:-:S04]  /*1480*/  @!UP0 UIADD3 UR4, -UR4, 0x100000, URZ ;  /* 0x0010000004048890 */ /* 0x000fc8000fffe13f */
[----:B------:R-:W-:Y:S02]  /*1490*/  @!UP0 USHF.L.U32 UR5, UR4, 0xb, URZ ;  /* 0x0000000b04058899 */ /* 0x000fe4000800063f */
[----:B------:R-:W-:Y:S01]  /*14a0*/  @!UP0 USHF.L.U32 UR4, UR4, 0x1, URZ ;  /* 0x0000000104048899 */ /* 0x000fe2000800063f */
[----:B------:R-:W-:Y:S01]  /*14b0*/  CS2R R40, SRZ ;  /* 0x0000000000287805 */ /* 0x000fe2000001ff00 */
[----:B------:R-:W-:Y:S01]  /*14c0*/  VOTEU.ALL UP0, P2 ;  /* 0x00000000003f7886 */ /* 0x000fe20001000000 */
[----:B------:R-:W-:Y:S02]  /*14d0*/  CS2R R42, SRZ ;  /* 0x00000000002a7805 */ /* 0x000fe4000001ff00 */
[----:B------:R-:W-:Y:S02]  /*14e0*/  CS2R R44, SRZ ;  /* 0x00000000002c7805 */ /* 0x000fe4000001ff00 */
[----:B------:R-:W-:Y:S02]  /*14f0*/  CS2R R46, SRZ ;  /* 0x00000000002e7805 */ /* 0x000fe4000001ff00 */
[----:B------:R-:W-:-:S02]  /*1500*/  CS2R R48, SRZ ;  /* 0x0000000000307805 */ /* 0x000fc4000001ff00 */
[----:B------:R-:W-:Y:S02]  /*1510*/  CS2R R50, SRZ ;  /* 0x0000000000327805 */ /* 0x000fe4000001ff00 */
[----:B------:R-:W-:Y:S02]  /*1520*/  CS2R R52, SRZ ;  /* 0x0000000000347805 */ /* 0x000fe4000001ff00 */
[----:B------:R-:W-:Y:S01]  /*1530*/  CS2R R54, SRZ ;  /* 0x0000000000367805 */ /* 0x000fe2000001ff00 */
[----:B------:R-:W2:Y:S02]  /*1540*/  FENCE.VIEW.ASYNC.S ;  /* 0x00000000000073c6 */ /* 0x000ea40000000000 */
[----:B--2---:R2:W1:Y:S01]  /*1550*/  @!UP0 SYNCS.EXCH.64 URZ, [UR8+0xa000], UR4 ;  /* 0x00a00004083f85b2 */ /* 0x0044620008000100 */
[----:B------:R-:W-:Y:S05]  /*1560*/  @!P1 BRA `(.L_x_47) ;  /* 0x0000000400a09947 */ /* 0x000fea0003800000 */
[----:B--2---:R-:W-:Y:S01]  /*1570*/  UIADD3 UR5, UR8, 0x8000, URZ ;  /* 0x0000800008057890 */ /* 0x004fe2000fffe03f */
[----:B-1-3--:R-:W-:Y:S01]  /*1580*/  SHF.R.U32.HI R3, RZ, 0x5, R0 ;  /* 0x00000005ff037819 */ /* 0x00afe20000011600 */
[----:B------:R-:W-:Y:S01]  /*1590*/  UMOV UR4, URZ ;  /* 0x0000003f00047c82 */ /* 0x000fe20008000000 */
[----:B------:R-:W-:Y:S01]  /*15a0*/  CS2R R56, SRZ ;  /* 0x0000000000387805 */ /* 0x000fe2000001ff00 */
[----:B------:R-:W-:Y:S01]  /*15b0*/  USHF.R.U32.HI UR5, URZ, 0x4, UR5 ;  /* 0x000000043f057899 */ /* 0x000fe20008011605 */
[----:B------:R-:W-:Y:S02]  /*15c0*/  R2UR UR40, R3 ;  /* 0x00000000032872ca */ /* 0x000fe400000e0000 */
[----:B------:R-:W-:Y:S02]  /*15d0*/  CS2R R58, SRZ ;  /* 0x00000000003a7805 */ /* 0x000fe4000001ff00 */
[----:B------:R-:W-:Y:S01]  /*15e0*/  CS2R R60, SRZ ;  /* 0x00000000003c7805 */ /* 0x000fe2000001ff00 */
[----:B------:R-:W-:Y:S01]  /*15f0*/  USGXT.U32 UR6, UR5, 0xe ;  /* 0x0000000e0506789a */ /* 0x000fe20008000000 */
[----:B------:R-:W-:-:S02]  /*1600*/  CS2R R62, SRZ ;  /* 0x00000000003e7805 */ /* 0x000fc4000001ff00 */
[----:B------:R-:W-:Y:S02]  /*1610*/  CS2R R64, SRZ ;  /* 0x0000000000407805 */ /* 0x000fe4000001ff00 */
[----:B------:R-:W-:Y:S01]  /*1620*/  CS2R R66, SRZ ;  /* 0x0000000000427805 */ /* 0x000fe2000001ff00 */
[----:B------:R-:W-:Y:S01]  /*1630*/  UIADD3 UR14, UP0, UR6, 0x2, URZ ;  /* 0x00000002060e7890 */ /* 0x000fe2000ff1e03f */
[----:B------:R-:W-:Y:S02]  /*1640*/  CS2R R68, SRZ ;  /* 0x0000000000447805 */ /* 0x000fe4000001ff00 */
[----:B------:R-:W-:Y:S02]  /*1650*/  CS2R R70, SRZ ;  /* 0x0000000000467805 */ /* 0x000fe4000001ff00 */
[----:B------:R-:W-:Y:S01]  /*1660*/  CS2R R72, SRZ ;  /* 0x0000000000487805 */ /* 0x000fe2000001ff00 */
[----:B------:R-:W-:Y:S01]  /*1670*/  UIADD3.X UR15, UR4, 0x40000040, URZ, UP0, !UPT ;  /* 0x40000040040f7890 */ /* 0x000fe200087fe43f */
        /* <DEDUP_REMOVED lines=22> */
[----:B------:R-:W-:Y:S01]  /*17e0*/  CS2R R54, SRZ ;  /* 0x0000000000367805 */ /* 0x000fe2000001ff00 */
[----:B------:R-:W-:Y:S02]  /*17f0*/  UIADD3.64 UR34, UR14, 0x2, URZ ;  /* 0x000000020e227897 */ /* 0x000fe4000fffe03f */
[----:B------:R-:W-:Y:S01]  /*1800*/  UIADD3.64 UR26, UR14, 0x4, URZ ;  /* 0x000000040e1a7897 */ /* 0x000fe2000fffe03f */
[----:B------:R-:W-:Y:S01]  /*1810*/  UMOV UR10, URZ ;  /* 0x0000003f000a7c82 */ /* 0x000fe20008000000 */
[----:B------:R-:W-:-:S10]  /*1820*/  UMOV UR7, 0x40000040 ;  /* 0x4000004000077882 */ /* 0x000fd40000000000 */
.L_x_49:
[----:B------:R-:W-:Y:S01]  /*1830*/  BAR.SYNC.DEFER_BLOCKING 0x0 ;  /* 0x0000000000007b1d */ /* 0x000fe20000010000 */
[----:B------:R-:W-:Y:S01]  /*1840*/  @!P2 IMAD.MOV.U32 R3, RZ, RZ, 0xa000 ;  /* 0x0000a000ff03a424 */ /* 0x000fe200078e00ff */
[----:B------:R-:W-:Y:S02]  /*1850*/  ELECT P0, URZ, PT ;  /* 0x00000000003f782f */ /* 0x000fe40003800000 */
[----:B------:R-:W-:Y:S02]  /*1860*/  ELECT P1, URZ, PT ;  /* 0x00000000003f782f */ /* 0x000fe40003820000 */
[C---:B------:R-:W-:Y:S01]  /*1870*/  ISETP.LT.U32.AND P0, PT, R2.reuse, 0x20, P0 ;  /* 0x000000200200780c */ /* 0x040fe20000701070 */
[----:B------:R-:W-:Y:S01]  /*1880*/  UMOV UR30, UR10 ;  /* 0x0000000a001e7c82 */ /* 0x000fe20008000000 */
[----:B------:R-:W-:-:S11]  /*1890*/  ISETP.LT.U32.AND P1, PT, R2, 0x20, P1 ;  /* 0x000000200200780c */ /* 0x000fd60000f21070 */
[----:B------:R-:W-:Y:S01]  /*18a0*/  VOTEU.ANY UP0, P0 ;  /* 0x00000000003f7886 */ /* 0x000fe20000000100 */
[----:B------:R-:W-:Y:S01]  /*18b0*/  VOTEU.ANY UP2, P0 ;  /* 0x00000000003f7886 */ /* 0x000fe20000040100 */
[----:B------:R-:W-:Y:S01]  /*18c0*/  VOTEU.ANY UP1, P1 ;  /* 0x00000000003f7886 */ /* 0x000fe20000820100 */
[----:B------:R-:W-:Y:S01]  /*18d0*/  VOTEU.ANY UP3, P1 ;  /* 0x00000000003f7886 */ /* 0x000fe20000860100 */
[----:B------:R1:W-:Y:S01]  /*18e0*/  @!P2 SYNCS.ARRIVE.TRANS64 RZ, [UR8+0xa000], R3 ;  /* 0x00a00003ffffa9a7 */ /* 0x0003e20008000008 */
[----:B------:R2:W-:Y:S06]  /*18f0*/  MEMBAR.ALL.CTA ;  /* 0x0000000000007992 */ /* 0x0005ec0000008000 */
[----:B--2---:R-:W2:Y:S01]  /*1900*/  FENCE.VIEW.ASYNC.S ;  /* 0x00000000000073c6 */ /* 0x004ea20000000000 */
[----:B------:R-:W-:Y:S01]  /*1910*/  @UP0 UIADD3 UR9, UR8, 0xa000, URZ ;  /* 0x0000a00008090890 */ /* 0x000fe2000fffe03f */
[----:B------:R-:W-:Y:S01]  /*1920*/  @UP0 UMOV UR4, UR16 ;  /* 0x0000001000040c82 */ /* 0x000fe20008000000 */
[----:B------:R-:W-:Y:S01]  /*1930*/  @UP0 UMOV UR5, UR17 ;  /* 0x0000001100050c82 */ /* 0x000fe20008000000 */
[----:B------:R-:W-:-:S02]  /*1940*/  @UP1 UIADD3 UR28, UR8, 0x8000, URZ ;  /* 0x00008000081c1890 */ /* 0x000fc4000fffe03f */
[----:B------:R-:W-:Y:S01]  /*1950*/  @UP1 UIADD3 UR29, UR8, 0xa000, URZ ;  /* 0x0000a000081d1890 */ /* 0x000fe2000fffe03f */
[----:B-1----:R-:W-:Y:S01]  /*1960*/  SHF.L.U32 R3, R6, 0x1f, RZ ;  /* 0x0000001f06037819 */ /* 0x002fe200000006ff */
[----:B------:R-:W-:Y:S01]  /*1970*/  @UP1 UMOV UR12, UR18 ;  /* 0x00000012000c1c82 */ /* 0x000fe20008000000 */
[----:B------:R-:W-:Y:S01]  /*1980*/  @UP1 UMOV UR13, UR19 ;  /* 0x00000013000d1c82 */ /* 0x000fe20008000000 */
[----:B--2---:R-:W-:Y:S06]  /*1990*/  BAR.SYNC.DEFER_BLOCKING 0x0 ;  /* 0x0000000000007b1d */ /* 0x004fec0000010000 */
[----:B------:R1:W-:Y:S02]  /*19a0*/  @UP2 UTMALDG.2D [UR8], [UR4] ;  /* 0x00000008040025b4 */ /* 0x0003e40008008000 */
[----:B------:R-:W-:Y:S06]  /*19b0*/  BAR.SYNC.DEFER_BLOCKING 0x0 ;  /* 0x0000000000007b1d */ /* 0x000fec0000010000 */
[----:B------:R1:W-:Y:S02]  /*19c0*/  @UP3 UTMALDG.2D [UR28], [UR12] ;  /* 0x0000001c0c0035b4 */ /* 0x0003e40008008000 */
[----:B------:R-:W-:Y:S06]  /*19d0*/  BAR.SYNC.DEFER_BLOCKING 0x0 ;  /* 0x0000000000007b1d */ /* 0x000fec0000010000 */
[----:B------:R-:W2:Y:S02]  /*19e0*/  SYNCS.PHASECHK.TRANS64.TRYWAIT P0, [UR8+0xa000], R3 ;  /* 0x00a00003ff0075a7 */ /* 0x000ea40008000148 */
[----:B-12---:R-:W-:Y:S05]  /*19f0*/  @!P0 BRA `(.L_x_48) ;  /* 0x0000000400a08947 */ /* 0x006fea0003800000 */
.L_x_50:
[----:B------:R-:W-:Y:S01]  /*1a00*/  USHF.L.U32 UR4, UR40, 0x7, URZ ;  /* 0x0000000728047899 */ /* 0x000fe2000800063f */
[----:B------:R-:W-:Y:S02]  /*1a10*/  WARPGROUP.DEPBAR.LE gsb0, 0x0 ;  /* 0x00008000000079c5 */ /* 0x000fe40000010000 */
[----:B------:R-:W-:Y:S01]  /*1a20*/  WARPGROUP.ARRIVE ;  /* 0x00000000000079c5 */ /* 0x000fe20000000000 */
[----:B------:R-:W-:Y:S01]  /*1a30*/  ULOP3.LUT UR4, UR4, 0x200, URZ, 0xc0, !UPT ;  /* 0x0000020004047892 */ /* 0x000fe2000f8ec03f */
[----:B------:R-:W1:Y:S01]  /*1a40*/  LDC R3, c[0x0][0x230] ;  /* 0x00008c00ff037b82 */ /* 0x000e620000000800 */
[----:B------:R-:W-:Y:S01]  /*1a50*/  UMOV UR5, 0x40000040 ;  /* 0x4000004000057882 */ /* 0x000fe20000000000 */
[----:B------:R-:W-:Y:S01]  /*1a60*/  UMOV UR38, UR14 ;  /* 0x0000000e00267c82 */ /* 0x000fe20008000000 */
[----:B------:R-:W-:Y:S01]  /*1a70*/  ULEA.HI UR4, UR8, UR4, URZ, 0x1c ;  /* 0x0000000408047291 */ /* 0x000fe2000f8fe03f */
[----:B------:R-:W-:Y:S01]  /*1a80*/  LOP3.LUT R6, R6, 0x1, RZ, 0x3c, !PT ;  /* 0x0000000106067812 */ /* 0x000fe200078e3cff */
[----:B------:R-:W-:Y:S01]  /*1a90*/  UMOV UR39, UR15 ;  /* 0x0000000f00277c82 */ /* 0x000fe20008000000 */
[----:B------:R-:W-:-:S02]  /*1aa0*/  UIADD3 UR10, UR10, 0x40, URZ ;  /* 0x000000400a0a7890 */ /* 0x000fc4000fffe03f */
[----:B------:R-:W-:-:S04]  /*1ab0*/  ULOP3.LUT UR4, UR4, 0x3fff, URZ, 0xc0, !UPT ;  /* 0x00003fff04047892 */ /* 0x000fc8000f8ec03f */
[----:B------:R-:W-:-:S05]  /*1ac0*/  UIADD3 UR12, UP0, UR4, 0x2, URZ ;  /* 0x00000002040c7890 */ /* 0x000fca000ff1e03f */
[----:B------:R-:W-:Y:S01]  /*1ad0*/  HGMMA.64x64x16.F32.BF16 R56, gdesc[UR4], R56 ;  /* 0x00e00000043879f0 */ /* 0x000fe20008701838 */
[----:B------:R-:W-:Y:S02]  /*1ae0*/  UMOV UR4, URZ ;  /* 0x0000003f00047c82 */ /* 0x000fe40008000000 */
[----:B------:R-:W-:-:S04]  /*1af0*/  UIADD3.X UR13, UR4, 0x40000040, URZ, UP0, !UPT ;  /* 0x40000040040d7890 */ /* 0x000fc800087fe43f */
[----:B------:R-:W-:Y:S01]  /*1b00*/  UIADD3.64 UR32, UR12, 0x2, URZ ;  /* 0x000000020c207897 */ /* 0x000fe2000fffe03f */
[----:B-1----:R-:W-:Y:S01]  /*1b10*/  ISETP.LE.AND P0, PT, R3, UR10, PT ;  /* 0x0000000a03007c0c */ /* 0x002fe2000bf03270 */
[----:B------:R-:W-:Y:S02]  /*1b20*/  UIADD3.64 UR24, UR12, 0x4, URZ ;  /* 0x000000040c187897 */ /* 0x000fe4000fffe03f */
[----:B------:R-:W-:Y:S02]  /*1b30*/  UIADD3.64 UR4, UR12, 0x3fe, URZ ;  /* 0x000003fe0c047897 */ /* 0x000fe4000fffe03f */
[----:B------:R-:W-:Y:S02]  /*1b40*/  UIADD3.64 UR36, UR12, 0x400, URZ ;  /* 0x000004000c247897 */ /* 0x000fe4000fffe03f */
[----:B------:R-:W-:Y:S04]  /*1b50*/  HGMMA.64x64x16.F32.BF16 R56, gdesc[UR12], R56 ;  /* 0x00e000000c3879f0 */ /* 0x000fe80008701838 */
[----:B------:R-:W-:Y:S01]  /*1b60*/  HGMMA.64x64x16.F32.BF16 R56, gdesc[UR32], R56 ;  /* 0x00e00000203879f0 */ /* 0x000fe20008701838 */
[----:B------:R-:W-:-:S03]  /*1b70*/  UIADD3.64 UR32, UR12, 0x402, URZ ;  /* 0x000004020c207897 */ /* 0x000fc6000fffe03f */
[----:B------:R-:W-:Y:S01]  /*1b80*/  HGMMA.64x64x16.F32.BF16 R56, gdesc[UR24], R56 ;  /* 0x00e00000183879f0 */ /* 0x000fe20008701838 */
[----:B------:R-:W-:-:S03]  /*1b90*/  UIADD3.64 UR24, UR12, 0x404, URZ ;  /* 0x000004040c187897 */ /* 0x000fc6000fffe03f */
[----:B------:R-:W-:Y:S04]  /*1ba0*/  HGMMA.64x64x16.F32.BF16 R24, gdesc[UR4], R24 ;  /* 0x00e00000041879f0 */ /* 0x000fe80008701818 */
[----:B------:R-:W-:Y:S04]  /*1bb0*/  HGMMA.64x64x16.F32.BF16 R24, gdesc[UR36], R24 ;  /* 0x00e00000241879f0 */ /* 0x000fe80008701818 */
[----:B------:R-:W-:Y:S04]  /*1bc0*/  HGMMA.64x64x16.F32.BF16 R24, gdesc[UR32], R24 ;  /* 0x00e00000201879f0 */ /* 0x000fe80008701818 */
[----:B------:R-:W-:Y:S01]  /*1bd0*/  HGMMA.64x64x16.F32.BF16 R24, gdesc[UR24], R24, gsb0 ;  /* 0x00e00000181879f0 */ /* 0x000fe20008001818 */
[----:B------:R-:W-:Y:S05]  /*1be0*/  @!P0 BRA `(.L_x_49) ;  /* 0xfffffffc00108947 */ /* 0x000fea000383ffff */
.L_x_47:
[C---:B-1-3--:R-:W-:Y:S01]  /*1bf0*/  IMAD.SHL.U32 R3, R0.reuse, 0x80, RZ ;  /* 0x0000008000037824 */ /* 0x04afe200078e00ff */
[----:B------:R-:W-:Y:S02]  /*1c00*/  WARPGROUP.DEPBAR.LE gsb0, 0x0 ;  /* 0x00008000000079c5 */ /* 0x000fe40000010000 */
[C---:B----4-:R-:W-:Y:S01]  /*1c10*/  IMAD.SHL.U32 R4, R0.reuse, 0x10, RZ ;  /* 0x0000001000047824 */ /* 0x050fe200078e00ff */
[----:B------:R-:W-:Y:S01]  /*1c20*/  BAR.SYNC.DEFER_BLOCKING 0x0 ;  /* 0x0000000000007b1d */ /* 0x000fe20000010000 */
[----:B------:R-:W-:Y:S02]  /*1c30*/  LOP3.LUT R3, R3, 0x780, RZ, 0xc0, !PT ;  /* 0x0000078003037812 */ /* 0x000fe400078ec0ff */
[----:B------:R-:W-:Y:S02]  /*1c40*/  ELECT P0, URZ, PT ;  /* 0x00000000003f782f */ /* 0x000fe40003800000 */
[----:B------:R-:W-:Y:S02]  /*1c50*/  F2FP.BF16.F32.PACK_AB R56, R57, R56 ;  /* 0x000000383938723e */ /* 0x000fe400000010ff */
[----:B------:R-:W-:Y:S01]  /*1c60*/  LOP3.LUT R3, R3, 0x70, R4, 0xf8, !PT ;  /* 0x0000007003037812 */ /* 0x000fe200078ef804 */
[----:B------:R-:W-:Y:S01]  /*1c70*/  UMOV UR9, UR31 ;  /* 0x0000001f00097c82 */ /* 0x000fe20008000000 */
[----:B------:R-:W-:Y:S01]  /*1c80*/  F2FP.BF16.F32.PACK_AB R57, R59, R58 ;  /* 0x0000003a3b39723e */ /* 0x000fe200000010ff */
[----:B------:R-:W-:Y:S01]  /*1c90*/  UMOV UR10, UR11 ;  /* 0x0000000b000a7c82 */ /* 0x000fe20008000000 */
[----:B------:R-:W-:Y:S01]  /*1ca0*/  LOP3.LUT R3, R3, 0x10, R0, 0x78, !PT ;  /* 0x0000001003037812 */ /* 0x000fe200078e7800 */
[----:B------:R-:W-:Y:S01]  /*1cb0*/  IMAD.SHL.U32 R0, R0, 0x40, RZ ;  /* 0x0000004000007824 */ /* 0x000fe200078e00ff */
[----:B------:R-:W-:-:S02]  /*1cc0*/  F2FP.BF16.F32.PACK_AB R24, R25, R24 ;  /* 0x000000181918723e */ /* 0x000fc400000010ff */
[----:B------:R-:W-:Y:S02]  /*1cd0*/  ISETP.LT.U32.AND P0, PT, R2, 0x20, P0 ;  /* 0x000000200200780c */ /* 0x000fe40000701070 */
[----:B------:R-:W-:Y:S02]  /*1ce0*/  LOP3.LUT R0, R3, 0x3800, R0, 0xf8, !PT ;  /* 0x0000380003007812 */ /* 0x000fe400078ef800 */
[----:B------:R-:W-:Y:S02]  /*1cf0*/  F2FP.BF16.F32.PACK_AB R58, R61, R60 ;  /* 0x0000003c3d3a723e */ /* 0x000fe400000010ff */
[C---:B------:R-:W-:Y:S01]  /*1d00*/  LOP3.LUT R3, R0.reuse, 0x20, RZ, 0x3c, !PT ;  /* 0x0000002000037812 */ /* 0x040fe200078e3cff */
[C---:B------:R-:W-:Y:S01]  /*1d10*/  VIADD R2, R0.reuse, UR8 ;  /* 0x0000000800027c36 */ /* 0x040fe20008000000 */
[----:B------:R-:W-:Y:S02]  /*1d20*/  LOP3.LUT R4, R0, 0x40, RZ, 0x3c, !PT ;  /* 0x0000004000047812 */ /* 0x000fe400078e3cff */
[----:B------:R-:W-:Y:S01]  /*1d30*/  F2FP.BF16.F32.PACK_AB R59, R63, R62 ;  /* 0x0000003e3f3b723e */ /* 0x000fe200000010ff */
[----:B------:R-:W-:Y:S01]  /*1d40*/  VIADD R3, R3, UR8 ;  /* 0x0000000803037c36 */ /* 0x000fe20008000000 */
[----:B------:R-:W-:Y:S01]  /*1d50*/  F2FP.BF16.F32.PACK_AB R64, R65, R64 ;  /* 0x000000404140723e */ /* 0x000fe200000010ff */
[----:B------:R-:W1:Y:S01]  /*1d60*/  @!P2 SYNCS.CCTL.IV [UR8+0xa000] ;  /* 0x00a00000ff00a9b1 */ /* 0x000e620008000008 */
[----:B------:R-:W-:Y:S01]  /*1d70*/  F2FP.BF16.F32.PACK_AB R25, R27, R26 ;  /* 0x0000001a1b19723e */ /* 0x000fe200000010ff */
[----:B------:R-:W-:Y:S01]  /*1d80*/  VIADD R4, R4, UR8 ;  /* 0x0000000804047c36 */ /* 0x000fe20008000000 */
[----:B------:R-:W-:Y:S01]  /*1d90*/  F2FP.BF16.F32.PACK_AB R65, R67, R66 ;  /* 0x000000424341723e */ /* 0x000fe200000010ff */
[----:B-1----:R-:W-:Y:S01]  /*1da0*/  STSM.16.M88.4 [R2], R56 ;  /* 0x0000003802007844 */ /* 0x002fe20000000200 */
[----:B------:R-:W-:Y:S01]  /*1db0*/  F2FP.BF16.F32.PACK_AB R26, R29, R28 ;  /* 0x0000001c1d1a723e */ /* 0x000fe200000010ff */
[----:B------:R-:W-:Y:S01]  /*1dc0*/  VOTEU.ANY UP0, P0 ;  /* 0x00000000003f7886 */ /* 0x000fe20000000100 */
[----:B------:R-:W-:Y:S01]  /*1dd0*/  F2FP.BF16.F32.PACK_AB R27, R31, R30 ;  /* 0x0000001e1f1b723e */ /* 0x000fe200000010ff */
[----:B------:R-:W-:Y:S01]  /*1de0*/  VOTEU.ANY UP1, P0 ;  /* 0x00000000003f7886 */ /* 0x000fe20000020100 */
[----:B------:R-:W-:-:S02]  /*1df0*/  F2FP.BF16.F32.PACK_AB R32, R33, R32 ;  /* 0x000000202120723e */ /* 0x000fc400000010ff */
[----:B------:R-:W-:Y:S01]  /*1e00*/  LOP3.LUT R0, R0, 0x60, RZ, 0x3c, !PT ;  /* 0x0000006000007812 */ /* 0x000fe200078e3cff */
[----:B------:R-:W-:Y:S01]  /*1e10*/  STSM.16.M88.4 [R2+0x4000], R24 ;  /* 0x0040001802007844 */ /* 0x000fe20000000200 */
[----:B------:R-:W-:Y:S01]  /*1e20*/  F2FP.BF16.F32.PACK_AB R66, R69, R68 ;  /* 0x000000444542723e */ /* 0x000fe200000010ff */
[----:B--2---:R-:W-:Y:S01]  /*1e30*/  @UP0 UMOV UR4, UR20 ;  /* 0x0000001400040c82 */ /* 0x004fe20008000000 */
[----:B------:R-:W-:Y:S01]  /*1e40*/  F2FP.BF16.F32.PACK_AB R67, R71, R70 ;  /* 0x000000464743723e */ /* 0x000fe200000010ff */
[----:B------:R-:W-:Y:S01]  /*1e50*/  VIADD R0, R0, UR8 ;  /* 0x0000000800007c36 */ /* 0x000fe20008000000 */
[----:B------:R-:W-:Y:S01]  /*1e60*/  F2FP.BF16.F32.PACK_AB R72, R73, R72 ;  /* 0x000000484948723e */ /* 0x000fe200000010ff */
[----:B------:R-:W-:Y:S01]  /*1e70*/  @UP0 UMOV UR5, UR21 ;  /* 0x0000001500050c82 */ /* 0x000fe20008000000 */
[----:B------:R-:W-:Y:S01]  /*1e80*/  F2FP.BF16.F32.PACK_AB R33, R35, R34 ;  /* 0x000000222321723e */ /* 0x000fe200000010ff */
[----:B------:R-:W-:Y:S01]  /*1e90*/  STSM.16.M88.4 [R3], R64 ;  /* 0x0000004003007844 */ /* 0x000fe20000000200 */
[----:B------:R-:W-:-:S02]  /*1ea0*/  F2FP.BF16.F32.PACK_AB R73, R75, R74 ;  /* 0x0000004a4b49723e */ /* 0x000fc400000010ff */
[----:B------:R-:W-:Y:S02]  /*1eb0*/  F2FP.BF16.F32.PACK_AB R34, R37, R36 ;  /* 0x000000242522723e */ /* 0x000fe400000010ff */
[----:B------:R-:W-:Y:S02]  /*1ec0*/  F2FP.BF16.F32.PACK_AB R35, R39, R38 ;  /* 0x000000262723723e */ /* 0x000fe400000010ff */
[----:B------:R-:W-:Y:S02]  /*1ed0*/  F2FP.BF16.F32.PACK_AB R40, R41, R40 ;  /* 0x000000282928723e */ /* 0x000fe400000010ff */
[----:B------:R-:W-:Y:S01]  /*1ee0*/  F2FP.BF16.F32.PACK_AB R74, R77, R76 ;  /* 0x0000004c4d4a723e */ /* 0x000fe200000010ff */
[----:B------:R-:W-:Y:S01]  /*1ef0*/  STSM.16.M88.4 [R3+0x4000], R32 ;  /* 0x0040002003007844 */ /* 0x000fe20000000200 */
[----:B------:R-:W-:Y:S02]  /*1f00*/  F2FP.BF16.F32.PACK_AB R75, R79, R78 ;  /* 0x0000004e4f4b723e */ /* 0x000fe400000010ff */
[----:B------:R-:W-:-:S02]  /*1f10*/  F2FP.BF16.F32.PACK_AB R80, R81, R80 ;  /* 0x000000505150723e */ /* 0x000fc400000010ff */
[----:B------:R-:W-:Y:S01]  /*1f20*/  F2FP.BF16.F32.PACK_AB R41, R43, R42 ;  /* 0x0000002a2b29723e */ /* 0x000fe200000010ff */
[----:B------:R-:W-:Y:S01]  /*1f30*/  STSM.16.M88.4 [R4], R72 ;  /* 0x0000004804007844 */ /* 0x000fe20000000200 */
[----:B------:R-:W-:Y:S02]  /*1f40*/  F2FP.BF16.F32.PACK_AB R81, R83, R82 ;  /* 0x000000525351723e */ /* 0x000fe400000010ff */
[----:B------:R-:W-:Y:S02]  /*1f50*/  F2FP.BF16.F32.PACK_AB R42, R45, R44 ;  /* 0x0000002c2d2a723e */ /* 0x000fe400000010ff */
[----:B------:R-:W-:Y:S02]  /*1f60*/  F2FP.BF16.F32.PACK_AB R43, R47, R46 ;  /* 0x0000002e2f2b723e */ /* 0x000fe400000010ff */
[----:B------:R-:W-:Y:S02]  /*1f70*/  F2FP.BF16.F32.PACK_AB R48, R49, R48 ;  /* 0x000000303130723e */ /* 0x000fe400000010ff */
[----:B------:R-:W-:Y:S01]  /*1f80*/  F2FP.BF16.F32.PACK_AB R82, R85, R84 ;  /* 0x000000545552723e */ /* 0x000fe200000010ff */
[----:B------:R-:W-:Y:S01]  /*1f90*/  STSM.16.M88.4 [R4+0x4000], R40 ;  /* 0x0040002804007844 */ /* 0x000fe20000000200 */
[----:B------:R-:W-:-:S02]  /*1fa0*/  F2FP.BF16.F32.PACK_AB R83, R87, R86 ;  /* 0x000000565753723e */ /* 0x000fc400000010ff */
[----:B------:R-:W-:Y:S02]  /*1fb0*/  F2FP.BF16.F32.PACK_AB R49, R51, R50 ;  /* 0x000000323331723e */ /* 0x000fe400000010ff */
[----:B------:R-:W-:Y:S01]  /*1fc0*/  F2FP.BF16.F32.PACK_AB R50, R53, R52 ;  /* 0x000000343532723e */ /* 0x000fe200000010ff */
[----:B------:R-:W-:Y:S01]  /*1fd0*/  STSM.16.M88.4 [R0], R80 ;  /* 0x0000005000007844 */ /* 0x000fe20000000200 */
[----:B------:R-:W-:-:S05]  /*1fe0*/  F2FP.BF16.F32.PACK_AB R51, R55, R54 ;  /* 0x000000363733723e */ /* 0x000fca00000010ff */
[----:B------:R-:W-:Y:S01]  /*1ff0*/  STSM.16.M88.4 [R0+0x4000], R48 ;  /* 0x0040003000007844 */ /* 0x000fe20000000200 */
[----:B------:R1:W-:Y:S06]  /*2000*/  MEMBAR.ALL.CTA ;  /* 0x0000000000007992 */ /* 0x0003ec0000008000 */
[----:B-1----:R-:W1:Y:S02]  /*2010*/  FENCE.VIEW.ASYNC.S ;  /* 0x00000000000073c6 */ /* 0x002e640000000000 */
[----:B-1----:R-:W-:Y:S06]  /*2020*/  BAR.SYNC.DEFER_BLOCKING 0x0 ;  /* 0x0000000000007b1d */ /* 0x002fec0000010000 */
[----:B------:R1:W-:Y:S01]  /*2030*/  @UP1 UTMASTG.2D [UR8], [UR4] ;  /* 0x00000008040013b5 */ /* 0x0003e20008008000 */
[----:B------:R0:W-:Y:S01]  /*2040*/  UTMACMDFLUSH ;  /* 0x00000000000079b7 */ /* 0x0001e20000000000 */
[----:B------:R-:W-:-:S04]  /*2050*/  DEPBAR.LE SB0, 0x0 ;  /* 0x000080000000791a */ /* 0x000fc80000000000 */
[----:B------:R-:W-:Y:S06]  /*2060*/  BAR.SYNC.DEFER_BLOCKING 0x0 ;  /* 0x0000000000007b1d */ /* 0x000fec0000010000 */
[----:B-1----:R-:W-:Y:S05]  /*2070*/  EXIT ;  /* 0x000000000000794d */ /* 0x002fea0003800000 */
.L_x_48:
[----:B------:R-:W1:Y:S02]  /*2080*/  SYNCS.PHASECHK.TRANS64.TRYWAIT P0, [UR8+0xa000], R3 ;  /* 0x00a00003ff0075a7 */ /* 0x000e640008000148 */
[----:B-1----:R-:W-:Y:S05]  /*2090*/  @!P0 BRA `(.L_x_48) ;  /* 0xfffffffc00f88947 */ /* 0x002fea000383ffff */
[----:B------:R-:W-:Y:S05]  /*20a0*/  BRA `(.L_x_50) ;  /* 0xfffffff800547947 */ /* 0x000fea000383ffff */
.L_x_51:
[----:B------:R-:W-:-:S00]  /*20b0*/  BRA `(.L_x_51) ;  /* 0xfffffffc00fc7947 */ /* 0x000fc0000383ffff */
[----:B------:R-:W-:-:S00]  /*20c0*/  NOP ;  /* 0x0000000000007918 */ /* 0x000fc00000000000 */
        /* <DEDUP_REMOVED lines=11> */
.L_x_52:


//--------------------- .nv.shared.gluon_wgmma    --------------------------
	.section	.nv.shared.gluon_wgmma,"aw",@nobits
	.sectionflags	@""
	.align	16
	.zero		1024


//--------------------- .nv.shared.reserved.0     --------------------------
	.section	.nv.shared.reserved.0,"aw",@nobits
	.weak		__nv_reservedSMEM_offset_0_alias
	.size		__nv_reservedSMEM_offset_0_alias, 0, 0
	.other		__nv_reservedSMEM_offset_0_alias,@"STO_CUDA_RESERVED_SHARED STV_DEFAULT"
__nv_reservedSMEM_offset_0_alias:
	.zero		0


//--------------------- .nv.constant0.gluon_wgmma --------------------------
	.section	.nv.constant0.gluon_wgmma,"a",@progbits
	.sectionflags	@""
	.align	4
.nv.constant0.gluon_wgmma:
	.zero		608


//--------------------- SYMBOLS --------------------------

	.type		.nv.reservedSmem.offset0,@object
	.size		.nv.reservedSmem.offset0,0x4
